//
// Generated by NVIDIA NVVM Compiler
//
// Compiler Build ID: CL-36424714
// Cuda compilation tools, release 13.0, V13.0.88
// Based on NVVM 20.0.0
//

.version 9.0
.target sm_100
.address_size 64

	// .globl	_Z7computefiifffffffffffffffffff
.extern .func  (.param .b32 func_retval0) vprintf
(
	.param .b64 vprintf_param_0,
	.param .b64 vprintf_param_1
)
;
.global .align 1 .b8 $str[7] = {37, 46, 49, 55, 103, 10};
.global .align 4 .b8 __cudart_i2opi_f[24] = {65, 144, 67, 60, 153, 149, 98, 219, 192, 221, 52, 245, 209, 87, 39, 252, 41, 21, 68, 78, 110, 131, 249, 162};

.visible .entry _Z7computefiifffffffffffffffffff(
	.param .f32 _Z7computefiifffffffffffffffffff_param_0,
	.param .u32 _Z7computefiifffffffffffffffffff_param_1,
	.param .u32 _Z7computefiifffffffffffffffffff_param_2,
	.param .f32 _Z7computefiifffffffffffffffffff_param_3,
	.param .f32 _Z7computefiifffffffffffffffffff_param_4,
	.param .f32 _Z7computefiifffffffffffffffffff_param_5,
	.param .f32 _Z7computefiifffffffffffffffffff_param_6,
	.param .f32 _Z7computefiifffffffffffffffffff_param_7,
	.param .f32 _Z7computefiifffffffffffffffffff_param_8,
	.param .f32 _Z7computefiifffffffffffffffffff_param_9,
	.param .f32 _Z7computefiifffffffffffffffffff_param_10,
	.param .f32 _Z7computefiifffffffffffffffffff_param_11,
	.param .f32 _Z7computefiifffffffffffffffffff_param_12,
	.param .f32 _Z7computefiifffffffffffffffffff_param_13,
	.param .f32 _Z7computefiifffffffffffffffffff_param_14,
	.param .f32 _Z7computefiifffffffffffffffffff_param_15,
	.param .f32 _Z7computefiifffffffffffffffffff_param_16,
	.param .f32 _Z7computefiifffffffffffffffffff_param_17,
	.param .f32 _Z7computefiifffffffffffffffffff_param_18,
	.param .f32 _Z7computefiifffffffffffffffffff_param_19,
	.param .f32 _Z7computefiifffffffffffffffffff_param_20,
	.param .f32 _Z7computefiifffffffffffffffffff_param_21
)
{
	.local .align 8 .b8 	__local_depot0[40];
	.reg .b64 	%SP;
	.reg .b64 	%SPL;
	.reg .pred 	%p<71>;
	.reg .b32 	%r<150>;
	.reg .b32 	%f<345>;
	.reg .b64 	%rd<53>;
	.reg .b64 	%fd<8>;

	mov.u64 	%SPL, __local_depot0;
	cvta.local.u64 	%SP, %SPL;
	ld.param.f32 	%f344, [_Z7computefiifffffffffffffffffff_param_0];
	ld.param.u32 	%r33, [_Z7computefiifffffffffffffffffff_param_1];
	ld.param.u32 	%r34, [_Z7computefiifffffffffffffffffff_param_2];
	ld.param.f32 	%f51, [_Z7computefiifffffffffffffffffff_param_3];
	ld.param.f32 	%f52, [_Z7computefiifffffffffffffffffff_param_4];
	ld.param.f32 	%f53, [_Z7computefiifffffffffffffffffff_param_5];
	ld.param.f32 	%f36, [_Z7computefiifffffffffffffffffff_param_7];
	ld.param.f32 	%f37, [_Z7computefiifffffffffffffffffff_param_8];
	ld.param.f32 	%f38, [_Z7computefiifffffffffffffffffff_param_9];
	ld.param.f32 	%f39, [_Z7computefiifffffffffffffffffff_param_10];
	ld.param.f32 	%f40, [_Z7computefiifffffffffffffffffff_param_11];
	ld.param.f32 	%f41, [_Z7computefiifffffffffffffffffff_param_12];
	ld.param.f32 	%f44, [_Z7computefiifffffffffffffffffff_param_15];
	ld.param.f32 	%f45, [_Z7computefiifffffffffffffffffff_param_16];
	ld.param.f32 	%f46, [_Z7computefiifffffffffffffffffff_param_17];
	ld.param.f32 	%f47, [_Z7computefiifffffffffffffffffff_param_18];
	ld.param.f32 	%f48, [_Z7computefiifffffffffffffffffff_param_19];
	ld.param.f32 	%f49, [_Z7computefiifffffffffffffffffff_param_20];
	ld.param.f32 	%f50, [_Z7computefiifffffffffffffffffff_param_21];
	add.u64 	%rd1, %SPL, 0;
	add.f32 	%f54, %f51, 0f26CE9320;
	mul.f32 	%f55, %f52, %f53;
	setp.lt.f32 	%p3, %f55, 0f00800000;
	mul.f32 	%f56, %f55, 0f4B000000;
	selp.f32 	%f57, %f56, %f55, %p3;
	selp.f32 	%f58, 0fC1B80000, 0f00000000, %p3;
	mov.b32 	%r35, %f57;
	add.s32 	%r36, %r35, -1059760811;
	and.b32  	%r37, %r36, -8388608;
	sub.s32 	%r38, %r35, %r37;
	mov.b32 	%f59, %r38;
	cvt.rn.f32.s32 	%f60, %r37;
	fma.rn.f32 	%f61, %f60, 0f34000000, %f58;
	add.f32 	%f62, %f59, 0fBF800000;
	fma.rn.f32 	%f63, %f62, 0fBE055027, 0f3E1039F6;
	fma.rn.f32 	%f64, %f63, %f62, 0fBDF8CDCC;
	fma.rn.f32 	%f65, %f64, %f62, 0f3E0F2955;
	fma.rn.f32 	%f66, %f65, %f62, 0fBE2AD8B9;
	fma.rn.f32 	%f67, %f66, %f62, 0f3E4CED0B;
	fma.rn.f32 	%f68, %f67, %f62, 0fBE7FFF22;
	fma.rn.f32 	%f69, %f68, %f62, 0f3EAAAA78;
	fma.rn.f32 	%f70, %f69, %f62, 0fBF000000;
	mul.f32 	%f71, %f62, %f70;
	fma.rn.f32 	%f72, %f71, %f62, %f62;
	fma.rn.f32 	%f73, %f61, 0f3F317218, %f72;
	setp.gt.u32 	%p4, %r35, 2139095039;
	fma.rn.f32 	%f74, %f57, 0f7F800000, 0f7F800000;
	selp.f32 	%f75, %f74, %f73, %p4;
	setp.eq.f32 	%p5, %f57, 0f00000000;
	mul.f32 	%f76, %f75, 0f3EDE5BD9;
	selp.f32 	%f77, 0fFF800000, %f76, %p5;
	sub.f32 	%f78, %f54, %f77;
	abs.f32 	%f79, %f78;
	mul.f32 	%f80, %f79, 0f4038AA3B;
	ex2.approx.ftz.f32 	%f81, %f80;
	add.f32 	%f82, %f81, 0f3F800000;
	rcp.approx.ftz.f32 	%f83, %f82;
	fma.rn.f32 	%f84, %f83, 0fC0000000, 0f3F800000;
	setp.ge.f32 	%p6, %f79, 0f41102CB4;
	selp.f32 	%f85, 0f3F800000, %f84, %p6;
	copysign.f32 	%f86, %f78, %f85;
	mul.f32 	%f87, %f78, %f78;
	fma.rn.f32 	%f88, %f87, 0f3C80F082, 0fBD563CAE;
	fma.rn.f32 	%f89, %f88, %f87, 0f3E085941;
	fma.rn.f32 	%f90, %f89, %f87, 0fBEAAA9ED;
	fma.rn.f32 	%f91, %f90, %f87, 0f00000000;
	fma.rn.f32 	%f92, %f91, %f78, %f78;
	setp.ge.f32 	%p7, %f79, 0f3F19999A;
	selp.f32 	%f93, %f86, %f92, %p7;
	setp.lt.f32 	%p8, %f93, 0f00800000;
	mul.f32 	%f94, %f93, 0f4B000000;
	selp.f32 	%f95, %f94, %f93, %p8;
	selp.f32 	%f96, 0fC1B80000, 0f00000000, %p8;
	mov.b32 	%r39, %f95;
	add.s32 	%r40, %r39, -1059760811;
	and.b32  	%r41, %r40, -8388608;
	sub.s32 	%r42, %r39, %r41;
	mov.b32 	%f97, %r42;
	cvt.rn.f32.s32 	%f98, %r41;
	fma.rn.f32 	%f99, %f98, 0f34000000, %f96;
	add.f32 	%f100, %f97, 0fBF800000;
	fma.rn.f32 	%f101, %f100, 0fBE055027, 0f3E1039F6;
	fma.rn.f32 	%f102, %f101, %f100, 0fBDF8CDCC;
	fma.rn.f32 	%f103, %f102, %f100, 0f3E0F2955;
	fma.rn.f32 	%f104, %f103, %f100, 0fBE2AD8B9;
	fma.rn.f32 	%f105, %f104, %f100, 0f3E4CED0B;
	fma.rn.f32 	%f106, %f105, %f100, 0fBE7FFF22;
	fma.rn.f32 	%f107, %f106, %f100, 0f3EAAAA78;
	fma.rn.f32 	%f108, %f107, %f100, 0fBF000000;
	mul.f32 	%f109, %f100, %f108;
	fma.rn.f32 	%f110, %f109, %f100, %f100;
	fma.rn.f32 	%f111, %f99, 0f3F317218, %f110;
	setp.gt.u32 	%p9, %r39, 2139095039;
	fma.rn.f32 	%f112, %f95, 0f7F800000, 0f7F800000;
	selp.f32 	%f113, %f112, %f111, %p9;
	setp.eq.f32 	%p10, %f95, 0f00000000;
	mul.f32 	%f114, %f113, 0f3EDE5BD9;
	selp.f32 	%f1, 0fFF800000, %f114, %p10;
	mul.f32 	%f115, %f1, 0f3F22F983;
	cvt.rni.s32.f32 	%r143, %f115;
	cvt.rn.f32.s32 	%f116, %r143;
	fma.rn.f32 	%f117, %f116, 0fBFC90FDA, %f1;
	fma.rn.f32 	%f118, %f116, 0fB3A22168, %f117;
	fma.rn.f32 	%f338, %f116, 0fA7C234C5, %f118;
	abs.f32 	%f3, %f1;
	setp.ltu.f32 	%p11, %f3, 0f47CE4780;
	@%p11 bra 	$L__BB0_8;
	setp.neu.f32 	%p12, %f3, 0f7F800000;
	@%p12 bra 	$L__BB0_3;
	mov.f32 	%f121, 0f00000000;
	mul.rn.f32 	%f338, %f1, %f121;
	mov.b32 	%r143, 0;
	bra.uni 	$L__BB0_8;
$L__BB0_3:
	mov.b32 	%r2, %f1;
	mov.b64 	%rd48, 0;
	mov.b32 	%r140, 0;
	mov.u64 	%rd17, __cudart_i2opi_f;
	shl.b32 	%r45, %r2, 8;
	or.b32  	%r46, %r45, -2147483648;
$L__BB0_4:
	.pragma "nounroll";
	mul.wide.u32 	%rd16, %r140, 4;
	add.s64 	%rd18, %rd17, %rd16;
	ld.global.nc.u32 	%r44, [%rd18];
	mad.wide.u32 	%rd19, %r44, %r46, %rd48;
	shr.u64 	%rd48, %rd19, 32;
	add.s64 	%rd20, %rd1, %rd16;
	st.local.u32 	[%rd20], %rd19;
	add.s32 	%r140, %r140, 1;
	setp.ne.s32 	%p13, %r140, 6;
	@%p13 bra 	$L__BB0_4;
	shr.u32 	%r47, %r2, 23;
	st.local.u32 	[%rd1+24], %rd48;
	and.b32  	%r5, %r47, 31;
	and.b32  	%r48, %r47, 224;
	add.s32 	%r49, %r48, -128;
	shr.u32 	%r50, %r49, 5;
	mul.wide.u32 	%rd21, %r50, 4;
	sub.s64 	%rd4, %rd1, %rd21;
	ld.local.u32 	%r141, [%rd4+24];
	ld.local.u32 	%r142, [%rd4+20];
	setp.eq.s32 	%p14, %r5, 0;
	@%p14 bra 	$L__BB0_7;
	shf.l.wrap.b32 	%r141, %r142, %r141, %r5;
	ld.local.u32 	%r51, [%rd4+16];
	shf.l.wrap.b32 	%r142, %r51, %r142, %r5;
$L__BB0_7:
	shr.u32 	%r52, %r141, 30;
	shf.l.wrap.b32 	%r53, %r142, %r141, 2;
	shl.b32 	%r54, %r142, 2;
	shr.u32 	%r55, %r53, 31;
	add.s32 	%r56, %r55, %r52;
	neg.s32 	%r57, %r56;
	setp.lt.s32 	%p15, %r2, 0;
	selp.b32 	%r143, %r57, %r56, %p15;
	xor.b32  	%r58, %r53, %r2;
	shr.s32 	%r59, %r53, 31;
	xor.b32  	%r60, %r59, %r53;
	xor.b32  	%r61, %r59, %r54;
	cvt.u64.u32 	%rd22, %r60;
	shl.b64 	%rd23, %rd22, 32;
	cvt.u64.u32 	%rd24, %r61;
	or.b64  	%rd25, %rd23, %rd24;
	cvt.rn.f64.s64 	%fd1, %rd25;
	mul.f64 	%fd2, %fd1, 0d3BF921FB54442D19;
	cvt.rn.f32.f64 	%f119, %fd2;
	neg.f32 	%f120, %f119;
	setp.lt.s32 	%p16, %r58, 0;
	selp.f32 	%f338, %f120, %f119, %p16;
$L__BB0_8:
	add.s32 	%r63, %r143, 1;
	mul.rn.f32 	%f122, %f338, %f338;
	and.b32  	%r64, %r143, 1;
	setp.eq.b32 	%p17, %r64, 1;
	selp.f32 	%f123, %f338, 0f3F800000, %p17;
	fma.rn.f32 	%f124, %f122, %f123, 0f00000000;
	fma.rn.f32 	%f125, %f122, 0f37CBAC00, 0fBAB607ED;
	selp.f32 	%f126, 0fB94D4153, %f125, %p17;
	selp.f32 	%f127, 0f3C0885E4, 0f3D2AAABB, %p17;
	fma.rn.f32 	%f128, %f126, %f122, %f127;
	selp.f32 	%f129, 0fBE2AAAA8, 0fBEFFFFFF, %p17;
	fma.rn.f32 	%f130, %f128, %f122, %f129;
	fma.rn.f32 	%f131, %f130, %f124, %f123;
	and.b32  	%r65, %r63, 2;
	setp.eq.s32 	%p18, %r65, 0;
	mov.f32 	%f132, 0f00000000;
	sub.f32 	%f133, %f132, %f131;
	selp.f32 	%f134, %f131, %f133, %p18;
	add.f32 	%f135, %f134, 0f80000346;
	setp.ltu.f32 	%p19, %f344, %f135;
	mov.f32 	%f339, 0f3F800000;
	@%p19 bra 	$L__BB0_31;
	add.f32 	%f137, %f37, 0f00000000;
	mov.f32 	%f138, 0f92EC25C0;
	sub.f32 	%f139, %f138, %f137;
	fma.rn.f32 	%f7, %f139, 0fB0954E49, %f36;
	fma.rn.f32 	%f140, %f40, 0f782855E5, %f39;
	setp.lt.f32 	%p20, %f140, 0f00800000;
	mul.f32 	%f141, %f140, 0f4B000000;
	selp.f32 	%f142, %f141, %f140, %p20;
	selp.f32 	%f143, 0fC1B80000, 0f00000000, %p20;
	mov.b32 	%r66, %f142;
	add.s32 	%r67, %r66, -1059760811;
	and.b32  	%r68, %r67, -8388608;
	sub.s32 	%r69, %r66, %r68;
	mov.b32 	%f144, %r69;
	cvt.rn.f32.s32 	%f145, %r68;
	fma.rn.f32 	%f146, %f145, 0f34000000, %f143;
	add.f32 	%f147, %f144, 0fBF800000;
	fma.rn.f32 	%f148, %f147, 0fBE055027, 0f3E1039F6;
	fma.rn.f32 	%f149, %f148, %f147, 0fBDF8CDCC;
	fma.rn.f32 	%f150, %f149, %f147, 0f3E0F2955;
	fma.rn.f32 	%f151, %f150, %f147, 0fBE2AD8B9;
	fma.rn.f32 	%f152, %f151, %f147, 0f3E4CED0B;
	fma.rn.f32 	%f153, %f152, %f147, 0fBE7FFF22;
	fma.rn.f32 	%f154, %f153, %f147, 0f3EAAAA78;
	fma.rn.f32 	%f155, %f154, %f147, 0fBF000000;
	mul.f32 	%f156, %f147, %f155;
	fma.rn.f32 	%f157, %f156, %f147, %f147;
	fma.rn.f32 	%f158, %f146, 0f3F317218, %f157;
	setp.gt.u32 	%p21, %r66, 2139095039;
	fma.rn.f32 	%f159, %f142, 0f7F800000, 0f7F800000;
	selp.f32 	%f160, %f159, %f158, %p21;
	setp.eq.f32 	%p22, %f142, 0f00000000;
	mul.f32 	%f161, %f160, 0f0411CF9D;
	selp.f32 	%f162, 0fFF800000, %f161, %p22;
	abs.f32 	%f163, %f162;
	mul.f32 	%f164, %f163, 0f4038AA3B;
	ex2.approx.ftz.f32 	%f165, %f164;
	add.f32 	%f166, %f165, 0f3F800000;
	rcp.approx.ftz.f32 	%f167, %f166;
	fma.rn.f32 	%f168, %f167, 0fC0000000, 0f3F800000;
	setp.ge.f32 	%p23, %f163, 0f41102CB4;
	selp.f32 	%f169, 0f3F800000, %f168, %p23;
	copysign.f32 	%f170, %f162, %f169;
	mul.f32 	%f171, %f162, %f162;
	fma.rn.f32 	%f172, %f171, 0f3C80F082, 0fBD563CAE;
	fma.rn.f32 	%f173, %f172, %f171, 0f3E085941;
	fma.rn.f32 	%f174, %f173, %f171, 0fBEAAA9ED;
	fma.rn.f32 	%f175, %f174, %f171, 0f00000000;
	fma.rn.f32 	%f176, %f175, %f162, %f162;
	setp.ge.f32 	%p24, %f163, 0f3F19999A;
	selp.f32 	%f177, %f170, %f176, %p24;
	sub.f32 	%f178, %f38, %f177;
	mul.f32 	%f179, %f178, 0f3F000000;
	cvt.rzi.f32.f32 	%f180, %f179;
	add.f32 	%f181, %f180, %f180;
	sub.f32 	%f182, %f178, %f181;
	abs.f32 	%f9, %f182;
	abs.f32 	%f10, %f7;
	setp.lt.f32 	%p25, %f10, 0f00800000;
	mul.f32 	%f183, %f10, 0f4B800000;
	selp.f32 	%f184, %f183, %f10, %p25;
	selp.f32 	%f185, 0fC1C00000, 0f00000000, %p25;
	mov.b32 	%r70, %f184;
	add.s32 	%r71, %r70, -1060439283;
	and.b32  	%r72, %r71, -8388608;
	sub.s32 	%r73, %r70, %r72;
	mov.b32 	%f186, %r73;
	cvt.rn.f32.s32 	%f187, %r72;
	fma.rn.f32 	%f188, %f187, 0f34000000, %f185;
	add.f32 	%f189, %f186, 0fBF800000;
	add.f32 	%f190, %f186, 0f3F800000;
	rcp.approx.ftz.f32 	%f191, %f190;
	add.f32 	%f192, %f189, %f189;
	mul.f32 	%f193, %f192, %f191;
	mul.f32 	%f194, %f193, %f193;
	sub.f32 	%f195, %f189, %f193;
	add.f32 	%f196, %f195, %f195;
	neg.f32 	%f197, %f193;
	fma.rn.f32 	%f198, %f197, %f189, %f196;
	mul.rn.f32 	%f199, %f191, %f198;
	fma.rn.f32 	%f200, %f194, 0f3A2C32E4, 0f3B52E7DB;
	fma.rn.f32 	%f201, %f200, %f194, 0f3C93BB73;
	fma.rn.f32 	%f202, %f201, %f194, 0f3DF6384F;
	mul.rn.f32 	%f203, %f202, %f194;
	fma.rn.f32 	%f204, %f193, 0f3FB8AA3B, %f188;
	sub.f32 	%f205, %f188, %f204;
	fma.rn.f32 	%f206, %f193, 0f3FB8AA3B, %f205;
	fma.rn.f32 	%f207, %f199, 0f3FB8AA3B, %f206;
	fma.rn.f32 	%f208, %f193, 0f32A55E34, %f207;
	mul.f32 	%f209, %f203, 0f40400000;
	fma.rn.f32 	%f210, %f209, %f199, %f208;
	fma.rn.f32 	%f211, %f203, %f193, %f210;
	add.rn.f32 	%f212, %f204, %f211;
	neg.f32 	%f213, %f204;
	add.rn.f32 	%f214, %f212, %f213;
	neg.f32 	%f215, %f214;
	add.rn.f32 	%f216, %f211, %f215;
	mul.rn.f32 	%f217, %f212, %f178;
	neg.f32 	%f218, %f217;
	fma.rn.f32 	%f219, %f212, %f178, %f218;
	fma.rn.f32 	%f220, %f216, %f178, %f219;
	cvt.rni.f32.f32 	%f221, %f217;
	sub.f32 	%f222, %f217, %f221;
	add.f32 	%f223, %f222, %f220;
	fma.rn.f32 	%f224, %f223, 0f391FCB8E, 0f3AAF85ED;
	fma.rn.f32 	%f225, %f224, %f223, 0f3C1D9856;
	fma.rn.f32 	%f226, %f225, %f223, 0f3D6357BB;
	fma.rn.f32 	%f227, %f226, %f223, 0f3E75FDEC;
	fma.rn.f32 	%f228, %f227, %f223, 0f3F317218;
	fma.rn.f32 	%f229, %f228, %f223, 0f3F800000;
	cvt.rzi.s32.f32 	%r74, %f221;
	setp.gt.f32 	%p26, %f221, 0f00000000;
	selp.b32 	%r75, 0, -2097152000, %p26;
	add.s32 	%r76, %r75, 2130706432;
	mov.b32 	%f230, %r76;
	mul.f32 	%f231, %f229, %f230;
	shl.b32 	%r77, %r74, 23;
	sub.s32 	%r78, %r77, %r75;
	mov.b32 	%f232, %r78;
	mul.f32 	%f233, %f231, %f232;
	abs.f32 	%f234, %f217;
	setp.gt.f32 	%p27, %f234, 0f43180000;
	setp.lt.f32 	%p28, %f217, 0f00000000;
	selp.f32 	%f235, 0f00000000, 0f7F800000, %p28;
	selp.f32 	%f11, %f235, %f233, %p27;
	setp.eq.f32 	%p29, %f7, 0f3F800000;
	setp.eq.f32 	%p30, %f178, 0f00000000;
	or.pred  	%p31, %p29, %p30;
	@%p31 bra 	$L__BB0_17;
	setp.num.f32 	%p32, %f10, %f10;
	abs.f32 	%f236, %f178;
	setp.num.f32 	%p33, %f236, %f236;
	and.pred  	%p34, %p32, %p33;
	@%p34 bra 	$L__BB0_12;
	add.rn.f32 	%f339, %f7, %f178;
	bra.uni 	$L__BB0_17;
$L__BB0_12:
	setp.neu.f32 	%p35, %f7, 0f00000000;
	setp.neu.f32 	%p36, %f10, 0f7F800000;
	and.pred  	%p37, %p35, %p36;
	@%p37 bra 	$L__BB0_14;
	setp.neu.f32 	%p44, %f9, 0f3F800000;
	add.f32 	%f241, %f7, %f7;
	mov.b32 	%r79, %f241;
	setp.lt.f32 	%p45, %f178, 0f00000000;
	xor.b32  	%r80, %r79, 2139095040;
	selp.b32 	%r81, %r80, %r79, %p45;
	and.b32  	%r82, %r81, 2147483647;
	selp.b32 	%r83, %r82, %r81, %p44;
	mov.b32 	%f339, %r83;
	bra.uni 	$L__BB0_17;
$L__BB0_14:
	setp.eq.f32 	%p38, %f7, 0fBF800000;
	setp.eq.f32 	%p39, %f236, 0f7F800000;
	and.pred  	%p40, %p38, %p39;
	@%p40 bra 	$L__BB0_17;
	setp.geu.f32 	%p41, %f7, 0f00000000;
	mov.f32 	%f339, %f11;
	@%p41 bra 	$L__BB0_17;
	setp.neu.f32 	%p42, %f9, 0f3F800000;
	neg.f32 	%f238, %f11;
	selp.f32 	%f239, %f11, %f238, %p42;
	cvt.rmi.f32.f32 	%f240, %f178;
	setp.neu.f32 	%p43, %f178, %f240;
	selp.f32 	%f339, 0f7FFFFFFF, %f239, %p43;
$L__BB0_17:
	ld.param.f32 	%f336, [_Z7computefiifffffffffffffffffff_param_14];
	ld.param.f32 	%f335, [_Z7computefiifffffffffffffffffff_param_13];
	ld.param.f32 	%f334, [_Z7computefiifffffffffffffffffff_param_6];
	add.f32 	%f242, %f334, %f339;
	setp.gt.s32 	%p46, %r33, 0;
	add.f32 	%f243, %f41, %f335;
	fma.rn.f32 	%f244, %f336, 0f80000000, %f243;
	selp.f32 	%f344, %f244, %f242, %p46;
	setp.lt.s32 	%p47, %r34, 1;
	@%p47 bra 	$L__BB0_31;
	fma.rn.f32 	%f245, %f46, 0f000029C4, %f47;
	mul.f32 	%f246, %f245, 0f3F22F983;
	cvt.rni.s32.f32 	%r14, %f246;
	cvt.rn.f32.s32 	%f247, %r14;
	fma.rn.f32 	%f248, %f247, 0fBFC90FDA, %f245;
	fma.rn.f32 	%f249, %f247, 0fB3A22168, %f248;
	fma.rn.f32 	%f18, %f247, 0fA7C234C5, %f249;
	abs.f32 	%f19, %f245;
	mov.b32 	%r15, %f245;
	shr.u32 	%r84, %r15, 23;
	and.b32  	%r85, %r84, 224;
	add.s32 	%r86, %r85, -128;
	shl.b32 	%r87, %r15, 8;
	or.b32  	%r16, %r87, -2147483648;
	shr.u32 	%r88, %r86, 5;
	and.b32  	%r17, %r84, 31;
	mul.wide.u32 	%rd26, %r88, 4;
	sub.s64 	%rd5, %rd1, %rd26;
	setp.eq.s32 	%p48, %r17, 0;
	mov.f32 	%f250, 0f00000000;
	mul.rn.f32 	%f20, %f245, %f250;
	sub.f32 	%f251, %f48, %f49;
	add.f32 	%f21, %f251, 0f7F800000;
	add.f32 	%f22, %f50, 0f80000008;
	@%p48 bra 	$L__BB0_25;
	sub.s32 	%r18, 32, %r17;
	setp.eq.f32 	%p49, %f19, 0f7F800000;
	setp.ltu.f32 	%p50, %f19, 0f47CE4780;
	or.pred  	%p1, %p50, %p49;
	selp.b32 	%r19, %r14, 0, %p50;
	selp.f32 	%f23, %f18, %f20, %p50;
	mov.b32 	%r147, 0;
	mov.u64 	%rd29, __cudart_i2opi_f;
$L__BB0_20:
	mov.u32 	%r149, %r19;
	mov.f32 	%f343, %f23;
	@%p1 bra 	$L__BB0_24;
	mov.b64 	%rd52, 0;
	mov.b32 	%r148, 0;
$L__BB0_22:
	.pragma "nounroll";
	mul.wide.u32 	%rd28, %r148, 4;
	add.s64 	%rd30, %rd29, %rd28;
	ld.global.nc.u32 	%r91, [%rd30];
	mad.wide.u32 	%rd31, %r91, %r16, %rd52;
	shr.u64 	%rd52, %rd31, 32;
	add.s64 	%rd32, %rd1, %rd28;
	st.local.u32 	[%rd32], %rd31;
	add.s32 	%r148, %r148, 1;
	setp.ne.s32 	%p51, %r148, 6;
	@%p51 bra 	$L__BB0_22;
	setp.lt.s32 	%p52, %r15, 0;
	st.local.u32 	[%rd1+24], %rd52;
	ld.local.u32 	%r92, [%rd5+20];
	ld.local.u32 	%r93, [%rd5+24];
	shl.b32 	%r94, %r93, %r17;
	shr.u32 	%r95, %r92, %r18;
	add.s32 	%r96, %r95, %r94;
	shl.b32 	%r97, %r92, %r17;
	ld.local.u32 	%r98, [%rd5+16];
	shr.u32 	%r99, %r98, %r18;
	add.s32 	%r100, %r99, %r97;
	shr.u32 	%r101, %r96, 30;
	shf.l.wrap.b32 	%r102, %r100, %r96, 2;
	shl.b32 	%r103, %r100, 2;
	shr.u32 	%r104, %r102, 31;
	add.s32 	%r105, %r104, %r101;
	neg.s32 	%r106, %r105;
	selp.b32 	%r149, %r106, %r105, %p52;
	xor.b32  	%r107, %r102, %r15;
	shr.s32 	%r108, %r102, 31;
	xor.b32  	%r109, %r108, %r102;
	xor.b32  	%r110, %r108, %r103;
	cvt.u64.u32 	%rd33, %r109;
	shl.b64 	%rd34, %rd33, 32;
	cvt.u64.u32 	%rd35, %r110;
	or.b64  	%rd36, %rd34, %rd35;
	cvt.rn.f64.s64 	%fd3, %rd36;
	mul.f64 	%fd4, %fd3, 0d3BF921FB54442D19;
	cvt.rn.f32.f64 	%f252, %fd4;
	neg.f32 	%f253, %f252;
	setp.lt.s32 	%p53, %r107, 0;
	selp.f32 	%f343, %f253, %f252, %p53;
$L__BB0_24:
	mul.rn.f32 	%f254, %f343, %f343;
	and.b32  	%r111, %r149, 1;
	setp.eq.b32 	%p54, %r111, 1;
	selp.f32 	%f255, 0f3F800000, %f343, %p54;
	fma.rn.f32 	%f256, %f254, %f255, 0f00000000;
	fma.rn.f32 	%f257, %f254, 0f37CBAC00, 0fBAB607ED;
	selp.f32 	%f258, %f257, 0fB94D4153, %p54;
	selp.f32 	%f259, 0f3D2AAABB, 0f3C0885E4, %p54;
	fma.rn.f32 	%f260, %f258, %f254, %f259;
	selp.f32 	%f261, 0fBEFFFFFF, 0fBE2AAAA8, %p54;
	fma.rn.f32 	%f262, %f260, %f254, %f261;
	fma.rn.f32 	%f263, %f262, %f256, %f255;
	and.b32  	%r112, %r149, 2;
	setp.eq.s32 	%p55, %r112, 0;
	mov.f32 	%f264, 0f00000000;
	sub.f32 	%f265, %f264, %f263;
	selp.f32 	%f266, %f263, %f265, %p55;
	setp.lt.f32 	%p56, %f266, 0f00800000;
	mul.f32 	%f267, %f266, 0f4B000000;
	selp.f32 	%f268, %f267, %f266, %p56;
	selp.f32 	%f269, 0fC1B80000, 0f00000000, %p56;
	mov.b32 	%r113, %f268;
	add.s32 	%r114, %r113, -1059760811;
	and.b32  	%r115, %r114, -8388608;
	sub.s32 	%r116, %r113, %r115;
	mov.b32 	%f270, %r116;
	cvt.rn.f32.s32 	%f271, %r115;
	fma.rn.f32 	%f272, %f271, 0f34000000, %f269;
	add.f32 	%f273, %f270, 0fBF800000;
	fma.rn.f32 	%f274, %f273, 0fBE055027, 0f3E1039F6;
	fma.rn.f32 	%f275, %f274, %f273, 0fBDF8CDCC;
	fma.rn.f32 	%f276, %f275, %f273, 0f3E0F2955;
	fma.rn.f32 	%f277, %f276, %f273, 0fBE2AD8B9;
	fma.rn.f32 	%f278, %f277, %f273, 0f3E4CED0B;
	fma.rn.f32 	%f279, %f278, %f273, 0fBE7FFF22;
	fma.rn.f32 	%f280, %f279, %f273, 0f3EAAAA78;
	fma.rn.f32 	%f281, %f280, %f273, 0fBF000000;
	mul.f32 	%f282, %f273, %f281;
	fma.rn.f32 	%f283, %f282, %f273, %f273;
	fma.rn.f32 	%f284, %f272, 0f3F317218, %f283;
	setp.gt.u32 	%p57, %r113, 2139095039;
	fma.rn.f32 	%f285, %f268, 0f7F800000, 0f7F800000;
	selp.f32 	%f286, %f285, %f284, %p57;
	setp.eq.f32 	%p58, %f268, 0f00000000;
	mul.f32 	%f287, %f286, 0f3EDE5BD9;
	selp.f32 	%f288, 0fFF800000, %f287, %p58;
	add.f32 	%f289, %f45, %f288;
	add.f32 	%f290, %f44, %f289;
	add.f32 	%f291, %f344, %f290;
	add.f32 	%f292, %f21, %f291;
	add.f32 	%f344, %f22, %f292;
	add.s32 	%r147, %r147, 1;
	setp.ne.s32 	%p59, %r147, %r34;
	@%p59 bra 	$L__BB0_20;
	bra.uni 	$L__BB0_31;
$L__BB0_25:
	setp.eq.f32 	%p60, %f19, 0f7F800000;
	setp.ltu.f32 	%p61, %f19, 0f47CE4780;
	or.pred  	%p2, %p61, %p60;
	selp.b32 	%r20, %r14, 0, %p61;
	selp.f32 	%f24, %f18, %f20, %p61;
	mov.b32 	%r144, 0;
	mov.u64 	%rd37, __cudart_i2opi_f;
$L__BB0_26:
	mov.u32 	%r146, %r20;
	mov.f32 	%f341, %f24;
	@%p2 bra 	$L__BB0_30;
	mov.b64 	%rd51, 0;
	mov.b32 	%r145, 0;
	mov.u64 	%rd49, %rd37;
	mov.u64 	%rd50, %rd1;
$L__BB0_28:
	.pragma "nounroll";
	ld.global.nc.u32 	%r119, [%rd49];
	mad.wide.u32 	%rd39, %r119, %r16, %rd51;
	shr.u64 	%rd51, %rd39, 32;
	st.local.u32 	[%rd50], %rd39;
	add.s32 	%r145, %r145, 1;
	add.s64 	%rd50, %rd50, 4;
	add.s64 	%rd49, %rd49, 4;
	setp.ne.s32 	%p62, %r145, 6;
	@%p62 bra 	$L__BB0_28;
	setp.lt.s32 	%p63, %r15, 0;
	st.local.u32 	[%rd1+24], %rd51;
	ld.local.u32 	%r120, [%rd5+20];
	ld.local.u32 	%r121, [%rd5+24];
	shr.u32 	%r122, %r121, 30;
	shf.l.wrap.b32 	%r123, %r120, %r121, 2;
	shl.b32 	%r124, %r120, 2;
	shr.u32 	%r125, %r123, 31;
	add.s32 	%r126, %r125, %r122;
	neg.s32 	%r127, %r126;
	selp.b32 	%r146, %r127, %r126, %p63;
	xor.b32  	%r128, %r123, %r15;
	shr.s32 	%r129, %r123, 31;
	xor.b32  	%r130, %r129, %r123;
	xor.b32  	%r131, %r129, %r124;
	cvt.u64.u32 	%rd40, %r130;
	shl.b64 	%rd41, %rd40, 32;
	cvt.u64.u32 	%rd42, %r131;
	or.b64  	%rd43, %rd41, %rd42;
	cvt.rn.f64.s64 	%fd5, %rd43;
	mul.f64 	%fd6, %fd5, 0d3BF921FB54442D19;
	cvt.rn.f32.f64 	%f293, %fd6;
	neg.f32 	%f294, %f293;
	setp.lt.s32 	%p64, %r128, 0;
	selp.f32 	%f341, %f294, %f293, %p64;
$L__BB0_30:
	mul.rn.f32 	%f295, %f341, %f341;
	and.b32  	%r132, %r146, 1;
	setp.eq.b32 	%p65, %r132, 1;
	selp.f32 	%f296, 0f3F800000, %f341, %p65;
	fma.rn.f32 	%f297, %f295, %f296, 0f00000000;
	fma.rn.f32 	%f298, %f295, 0f37CBAC00, 0fBAB607ED;
	selp.f32 	%f299, %f298, 0fB94D4153, %p65;
	selp.f32 	%f300, 0f3D2AAABB, 0f3C0885E4, %p65;
	fma.rn.f32 	%f301, %f299, %f295, %f300;
	selp.f32 	%f302, 0fBEFFFFFF, 0fBE2AAAA8, %p65;
	fma.rn.f32 	%f303, %f301, %f295, %f302;
	fma.rn.f32 	%f304, %f303, %f297, %f296;
	and.b32  	%r133, %r146, 2;
	setp.eq.s32 	%p66, %r133, 0;
	mov.f32 	%f305, 0f00000000;
	sub.f32 	%f306, %f305, %f304;
	selp.f32 	%f307, %f304, %f306, %p66;
	setp.lt.f32 	%p67, %f307, 0f00800000;
	mul.f32 	%f308, %f307, 0f4B000000;
	selp.f32 	%f309, %f308, %f307, %p67;
	selp.f32 	%f310, 0fC1B80000, 0f00000000, %p67;
	mov.b32 	%r134, %f309;
	add.s32 	%r135, %r134, -1059760811;
	and.b32  	%r136, %r135, -8388608;
	sub.s32 	%r137, %r134, %r136;
	mov.b32 	%f311, %r137;
	cvt.rn.f32.s32 	%f312, %r136;
	fma.rn.f32 	%f313, %f312, 0f34000000, %f310;
	add.f32 	%f314, %f311, 0fBF800000;
	fma.rn.f32 	%f315, %f314, 0fBE055027, 0f3E1039F6;
	fma.rn.f32 	%f316, %f315, %f314, 0fBDF8CDCC;
	fma.rn.f32 	%f317, %f316, %f314, 0f3E0F2955;
	fma.rn.f32 	%f318, %f317, %f314, 0fBE2AD8B9;
	fma.rn.f32 	%f319, %f318, %f314, 0f3E4CED0B;
	fma.rn.f32 	%f320, %f319, %f314, 0fBE7FFF22;
	fma.rn.f32 	%f321, %f320, %f314, 0f3EAAAA78;
	fma.rn.f32 	%f322, %f321, %f314, 0fBF000000;
	mul.f32 	%f323, %f314, %f322;
	fma.rn.f32 	%f324, %f323, %f314, %f314;
	fma.rn.f32 	%f325, %f313, 0f3F317218, %f324;
	setp.gt.u32 	%p68, %r134, 2139095039;
	fma.rn.f32 	%f326, %f309, 0f7F800000, 0f7F800000;
	selp.f32 	%f327, %f326, %f325, %p68;
	setp.eq.f32 	%p69, %f309, 0f00000000;
	mul.f32 	%f328, %f327, 0f3EDE5BD9;
	selp.f32 	%f329, 0fFF800000, %f328, %p69;
	add.f32 	%f330, %f45, %f329;
	add.f32 	%f331, %f44, %f330;
	add.f32 	%f332, %f344, %f331;
	add.f32 	%f333, %f21, %f332;
	add.f32 	%f344, %f22, %f333;
	add.s32 	%r144, %r144, 1;
	setp.eq.s32 	%p70, %r144, %r34;
	@%p70 bra 	$L__BB0_31;
	bra.uni 	$L__BB0_26;
$L__BB0_31:
	add.u64 	%rd44, %SP, 32;
	add.u64 	%rd45, %SPL, 32;
	cvt.f64.f32 	%fd7, %f344;
	st.local.f64 	[%rd45], %fd7;
	mov.u64 	%rd46, $str;
	cvta.global.u64 	%rd47, %rd46;
	{ // callseq 0, 0
	.param .b64 param0;
	st.param.b64 	[param0], %rd47;
	.param .b64 param1;
	st.param.b64 	[param1], %rd44;
	.param .b32 retval0;
	call.uni (retval0), 
	vprintf, 
	(
	param0, 
	param1
	);
	ld.param.b32 	%r138, [retval0];
	} // callseq 0
	ret;

}


// ===== COMPILED SASS (sm_100) =====

	.target	sm_100

	.elftype	@"ET_EXEC"


//--------------------- .note.nv.tkinfo           --------------------------
	.section	.note.nv.tkinfo,"",@"SHT_NOTE"
	.sectionflags	@"SHF_NOTE_NV_TKINFO"
	.tkinfo
        /*0018*/ 	.word	0x00000002
        /*0030*/ 	.string	""
        /*0030*/ 	.string	"ptxas"
        /*0030*/ 	.string	"Cuda compilation tools, release 13.0, V13.0.88"
        /*0030*/ 	.string	"Build cuda_13.0.r13.0/compiler.36424714_0"
        /*0030*/ 	.string	"-arch sm_100 -m 64 "



//--------------------- .note.nv.cuinfo           --------------------------
	.section	.note.nv.cuinfo,"",@"SHT_NOTE"
	.sectionflags	@"SHF_NOTE_NV_CUINFO"
        /*0018*/ 	.short	0x0002
        /*001a*/ 	.short	0x0064
        /*001c*/ 	.short	0x0082
	.zero		2


//--------------------- .nv.info                  --------------------------
	.section	.nv.info,"",@"SHT_CUDA_INFO"
	.align	4


	//----- nvinfo : EIATTR_REGCOUNT
	.align		4
        /*0000*/ 	.byte	0x04, 0x2f
        /*0002*/ 	.short	(.L_3 - .L_2)
	.align		4
.L_2:
        /*0004*/ 	.word	index@(_Z7computefiifffffffffffffffffff)
        /*0008*/ 	.word	0x0000001a


	//----- nvinfo : EIATTR_FRAME_SIZE
	.align		4
.L_3:
        /*000c*/ 	.byte	0x04, 0x11
        /*000e*/ 	.short	(.L_5 - .L_4)
	.align		4
.L_4:
        /*0010*/ 	.word	index@(_Z7computefiifffffffffffffffffff)
        /*0014*/ 	.word	0x00000028


	//----- nvinfo : EIATTR_MIN_STACK_SIZE
	.align		4
.L_5:
        /*0018*/ 	.byte	0x04, 0x12
        /*001a*/ 	.short	(.L_7 - .L_6)
	.align		4
.L_6:
        /*001c*/ 	.word	index@(_Z7computefiifffffffffffffffffff)
        /*0020*/ 	.word	0x00000028
.L_7:


//--------------------- .nv.compat                --------------------------
	.section	.nv.compat,"",@"SHT_CUDA_COMPAT_INFO"
	.align	4
        /*0000*/ 	.byte	0x02, 0x09, 0x00, 0x00, 0x02, 0x02, 0x01, 0x00, 0x02, 0x05, 0x05, 0x00, 0x03, 0x07, 0x01, 0x01
        /*0010*/ 	.byte	0x02, 0x03, 0x00, 0x00, 0x02, 0x06, 0x01, 0x00, 0x04, 0x0b, 0x08, 0x00, 0x01, 0x00, 0x00, 0x00
        /*0020*/ 	.byte	0x00, 0x00, 0x00, 0x00


//--------------------- .nv.info._Z7computefiifffffffffffffffffff --------------------------
	.section	.nv.info._Z7computefiifffffffffffffffffff,"",@"SHT_CUDA_INFO"
	.sectionflags	@""
	.align	4


	//----- nvinfo : EIATTR_CUDA_API_VERSION
	.align		4
        /*0000*/ 	.byte	0x04, 0x37
        /*0002*/ 	.short	(.L_9 - .L_8)
.L_8:
        /*0004*/ 	.word	0x00000082


	//----- nvinfo : EIATTR_KPARAM_INFO
	.align		4
.L_9:
        /*0008*/ 	.byte	0x04, 0x17
        /*000a*/ 	.short	(.L_11 - .L_10)
.L_10:
        /*000c*/ 	.word	0x00000000
        /*0010*/ 	.short	0x0015
        /*0012*/ 	.short	0x0054
        /*0014*/ 	.byte	0x00, 0xf0, 0x11, 0x00


	//----- nvinfo : EIATTR_KPARAM_INFO
	.align		4
.L_11:
        /*0018*/ 	.byte	0x04, 0x17
        /*001a*/ 	.short	(.L_13 - .L_12)
.L_12:
        /*001c*/ 	.word	0x00000000
        /*0020*/ 	.short	0x0014
        /*0022*/ 	.short	0x0050
        /*0024*/ 	.byte	0x00, 0xf0, 0x11, 0x00


	//----- nvinfo : EIATTR_KPARAM_INFO
	.align		4
.L_13:
        /*0028*/ 	.byte	0x04, 0x17
        /*002a*/ 	.short	(.L_15 - .L_14)
.L_14:
        /*002c*/ 	.word	0x00000000
        /*0030*/ 	.short	0x0013
        /*0032*/ 	.short	0x004c
        /*0034*/ 	.byte	0x00, 0xf0, 0x11, 0x00


	//----- nvinfo : EIATTR_KPARAM_INFO
	.align		4
.L_15:
        /*0038*/ 	.byte	0x04, 0x17
        /*003a*/ 	.short	(.L_17 - .L_16)
.L_16:
        /*003c*/ 	.word	0x00000000
        /*0040*/ 	.short	0x0012
        /*0042*/ 	.short	0x0048
        /*0044*/ 	.byte	0x00, 0xf0, 0x11, 0x00


	//----- nvinfo : EIATTR_KPARAM_INFO
	.align		4
.L_17:
        /*0048*/ 	.byte	0x04, 0x17
        /*004a*/ 	.short	(.L_19 - .L_18)
.L_18:
        /*004c*/ 	.word	0x00000000
        /*0050*/ 	.short	0x0011
        /*0052*/ 	.short	0x0044
        /*0054*/ 	.byte	0x00, 0xf0, 0x11, 0x00


	//----- nvinfo : EIATTR_KPARAM_INFO
	.align		4
.L_19:
        /*0058*/ 	.byte	0x04, 0x17
        /*005a*/ 	.short	(.L_21 - .L_20)
.L_20:
        /*005c*/ 	.word	0x00000000
        /*0060*/ 	.short	0x0010
        /*0062*/ 	.short	0x0040
        /*0064*/ 	.byte	0x00, 0xf0, 0x11, 0x00


	//----- nvinfo : EIATTR_KPARAM_INFO
	.align		4
.L_21:
        /*0068*/ 	.byte	0x04, 0x17
        /*006a*/ 	.short	(.L_23 - .L_22)
.L_22:
        /*006c*/ 	.word	0x00000000
        /*0070*/ 	.short	0x000f
        /*0072*/ 	.short	0x003c
        /*0074*/ 	.byte	0x00, 0xf0, 0x11, 0x00


	//----- nvinfo : EIATTR_KPARAM_INFO
	.align		4
.L_23:
        /*0078*/ 	.byte	0x04, 0x17
        /*007a*/ 	.short	(.L_25 - .L_24)
.L_24:
        /*007c*/ 	.word	0x00000000
        /*0080*/ 	.short	0x000e
        /*0082*/ 	.short	0x0038
        /*0084*/ 	.byte	0x00, 0xf0, 0x11, 0x00


	//----- nvinfo : EIATTR_KPARAM_INFO
	.align		4
.L_25:
        /*0088*/ 	.byte	0x04, 0x17
        /*008a*/ 	.short	(.L_27 - .L_26)
.L_26:
        /*008c*/ 	.word	0x00000000
        /*0090*/ 	.short	0x000d
        /*0092*/ 	.short	0x0034
        /*0094*/ 	.byte	0x00, 0xf0, 0x11, 0x00


	//----- nvinfo : EIATTR_KPARAM_INFO
	.align		4
.L_27:
        /*0098*/ 	.byte	0x04, 0x17
        /*009a*/ 	.short	(.L_29 - .L_28)
.L_28:
        /*009c*/ 	.word	0x00000000
        /*00a0*/ 	.short	0x000c
        /*00a2*/ 	.short	0x0030
        /*00a4*/ 	.byte	0x00, 0xf0, 0x11, 0x00


	//----- nvinfo : EIATTR_KPARAM_INFO
	.align		4
.L_29:
        /*00a8*/ 	.byte	0x04, 0x17
        /*00aa*/ 	.short	(.L_31 - .L_30)
.L_30:
        /*00ac*/ 	.word	0x00000000
        /*00b0*/ 	.short	0x000b
        /*00b2*/ 	.short	0x002c
        /*00b4*/ 	.byte	0x00, 0xf0, 0x11, 0x00


	//----- nvinfo : EIATTR_KPARAM_INFO
	.align		4
.L_31:
        /*00b8*/ 	.byte	0x04, 0x17
        /*00ba*/ 	.short	(.L_33 - .L_32)
.L_32:
        /*00bc*/ 	.word	0x00000000
        /*00c0*/ 	.short	0x000a
        /*00c2*/ 	.short	0x0028
        /*00c4*/ 	.byte	0x00, 0xf0, 0x11, 0x00


	//----- nvinfo : EIATTR_KPARAM_INFO
	.align		4
.L_33:
        /*00c8*/ 	.byte	0x04, 0x17
        /*00ca*/ 	.short	(.L_35 - .L_34)
.L_34:
        /*00cc*/ 	.word	0x00000000
        /*00d0*/ 	.short	0x0009
        /*00d2*/ 	.short	0x0024
        /*00d4*/ 	.byte	0x00, 0xf0, 0x11, 0x00


	//----- nvinfo : EIATTR_KPARAM_INFO
	.align		4
.L_35:
        /*00d8*/ 	.byte	0x04, 0x17
        /*00da*/ 	.short	(.L_37 - .L_36)
.L_36:
        /*00dc*/ 	.word	0x00000000
        /*00e0*/ 	.short	0x0008
        /*00e2*/ 	.short	0x0020
        /*00e4*/ 	.byte	0x00, 0xf0, 0x11, 0x00


	//----- nvinfo : EIATTR_KPARAM_INFO
	.align		4
.L_37:
        /*00e8*/ 	.byte	0x04, 0x17
        /*00ea*/ 	.short	(.L_39 - .L_38)
.L_38:
        /*00ec*/ 	.word	0x00000000
        /*00f0*/ 	.short	0x0007
        /*00f2*/ 	.short	0x001c
        /*00f4*/ 	.byte	0x00, 0xf0, 0x11, 0x00


	//----- nvinfo : EIATTR_KPARAM_INFO
	.align		4
.L_39:
        /*00f8*/ 	.byte	0x04, 0x17
        /*00fa*/ 	.short	(.L_41 - .L_40)
.L_40:
        /*00fc*/ 	.word	0x00000000
        /*0100*/ 	.short	0x0006
        /*0102*/ 	.short	0x0018
        /*0104*/ 	.byte	0x00, 0xf0, 0x11, 0x00


	//----- nvinfo : EIATTR_KPARAM_INFO
	.align		4
.L_41:
        /*0108*/ 	.byte	0x04, 0x17
        /*010a*/ 	.short	(.L_43 - .L_42)
.L_42:
        /*010c*/ 	.word	0x00000000
        /*0110*/ 	.short	0x0005
        /*0112*/ 	.short	0x0014
        /*0114*/ 	.byte	0x00, 0xf0, 0x11, 0x00


	//----- nvinfo : EIATTR_KPARAM_INFO
	.align		4
.L_43:
        /*0118*/ 	.byte	0x04, 0x17
        /*011a*/ 	.short	(.L_45 - .L_44)
.L_44:
        /*011c*/ 	.word	0x00000000
        /*0120*/ 	.short	0x0004
        /*0122*/ 	.short	0x0010
        /*0124*/ 	.byte	0x00, 0xf0, 0x11, 0x00


	//----- nvinfo : EIATTR_KPARAM_INFO
	.align		4
.L_45:
        /*0128*/ 	.byte	0x04, 0x17
        /*012a*/ 	.short	(.L_47 - .L_46)
.L_46:
        /*012c*/ 	.word	0x00000000
        /*0130*/ 	.short	0x0003
        /*0132*/ 	.short	0x000c
        /*0134*/ 	.byte	0x00, 0xf0, 0x11, 0x00


	//----- nvinfo : EIATTR_KPARAM_INFO
	.align		4
.L_47:
        /*0138*/ 	.byte	0x04, 0x17
        /*013a*/ 	.short	(.L_49 - .L_48)
.L_48:
        /*013c*/ 	.word	0x00000000
        /*0140*/ 	.short	0x0002
        /*0142*/ 	.short	0x0008
        /*0144*/ 	.byte	0x00, 0xf0, 0x11, 0x00


	//----- nvinfo : EIATTR_KPARAM_INFO
	.align		4
.L_49:
        /*0148*/ 	.byte	0x04, 0x17
        /*014a*/ 	.short	(.L_51 - .L_50)
.L_50:
        /*014c*/ 	.word	0x00000000
        /*0150*/ 	.short	0x0001
        /*0152*/ 	.short	0x0004
        /*0154*/ 	.byte	0x00, 0xf0, 0x11, 0x00


	//----- nvinfo : EIATTR_KPARAM_INFO
	.align		4
.L_51:
        /*0158*/ 	.byte	0x04, 0x17
        /*015a*/ 	.short	(.L_53 - .L_52)
.L_52:
        /*015c*/ 	.word	0x00000000
        /*0160*/ 	.short	0x0000
        /*0162*/ 	.short	0x0000
        /*0164*/ 	.byte	0x00, 0xf0, 0x11, 0x00


	//----- nvinfo : EIATTR_SPARSE_MMA_MASK
	.align		4
.L_53:
        /*0168*/ 	.byte	0x03, 0x50
        /*016a*/ 	.short	0x0000


	//----- nvinfo : EIATTR_MAXREG_COUNT
	.align		4
        /*016c*/ 	.byte	0x03, 0x1b
        /*016e*/ 	.short	0x00ff


	//----- nvinfo : EIATTR_EXTERNS
	.align		4
        /*0170*/ 	.byte	0x04, 0x0f
        /*0172*/ 	.short	(.L_55 - .L_54)


	//   ....[0]....
	.align		4
.L_54:
        /*0174*/ 	.word	index@(vprintf)


	//----- nvinfo : EIATTR_MERCURY_ISA_VERSION
	.align		4
.L_55:
        /*0178*/ 	.byte	0x03, 0x5f
        /*017a*/ 	.short	0x0101


	//----- nvinfo : EIATTR_VRC_CTA_INIT_COUNT
	.align		4
        /*017c*/ 	.byte	0x02, 0x4a
	.zero		1
	.zero		1


	//----- nvinfo : EIATTR_SYSCALL_OFFSETS
	.align		4
        /*0180*/ 	.byte	0x04, 0x46
        /*0182*/ 	.short	(.L_57 - .L_56)


	//   ....[0]....
.L_56:
        /*0184*/ 	.word	0x00002280


	//----- nvinfo : EIATTR_EXIT_INSTR_OFFSETS
	.align		4
.L_57:
        /*0188*/ 	.byte	0x04, 0x1c
        /*018a*/ 	.short	(.L_59 - .L_58)


	//   ....[0]....
.L_58:
        /*018c*/ 	.word	0x00002290


	//----- nvinfo : EIATTR_CRS_STACK_SIZE
	.align		4
.L_59:
        /*0190*/ 	.byte	0x04, 0x1e
        /*0192*/ 	.short	(.L_61 - .L_60)
.L_60:
        /*0194*/ 	.word	0x00000000


	//----- nvinfo : EIATTR_CBANK_PARAM_SIZE
	.align		4
.L_61:
        /*0198*/ 	.byte	0x03, 0x19
        /*019a*/ 	.short	0x0058


	//----- nvinfo : EIATTR_PARAM_CBANK
	.align		4
        /*019c*/ 	.byte	0x04, 0x0a
        /*019e*/ 	.short	(.L_63 - .L_62)
	.align		4
.L_62:
        /*01a0*/ 	.word	index@(.nv.constant0._Z7computefiifffffffffffffffffff)
        /*01a4*/ 	.short	0x0380
        /*01a6*/ 	.short	0x0058


	//----- nvinfo : EIATTR_SW_WAR
	.align		4
.L_63:
        /*01a8*/ 	.byte	0x04, 0x36
        /*01aa*/ 	.short	(.L_65 - .L_64)
.L_64:
        /*01ac*/ 	.word	0x00000008
.L_65:


//--------------------- .nv.callgraph             --------------------------
	.section	.nv.callgraph,"",@"SHT_CUDA_CALLGRAPH"
	.align	4
	.sectionentsize	8
	.align		4
        /*0000*/ 	.word	0x00000000
	.align		4
        /*0004*/ 	.word	0xffffffff
	.align		4
        /*0008*/ 	.word	index@(_Z7computefiifffffffffffffffffff)
	.align		4
        /*000c*/ 	.word	index@(vprintf)
	.align		4
        /*0010*/ 	.word	0x00000000
	.align		4
        /*0014*/ 	.word	0xfffffffe
	.align		4
        /*0018*/ 	.word	0x00000000
	.align		4
        /*001c*/ 	.word	0xfffffffd
	.align		4
        /*0020*/ 	.word	0x00000000
	.align		4
        /*0024*/ 	.word	0xfffffffc


//--------------------- .nv.constant4             --------------------------
	.section	.nv.constant4,"a",@progbits
	.align	8
	.align		8
.nv.constant4:
        /*0000*/ 	.dword	vprintf
	.align		8
        /*0008*/ 	.dword	$str
	.align		8
        /*0010*/ 	.dword	__cudart_i2opi_f


//--------------------- .text._Z7computefiifffffffffffffffffff --------------------------
	.section	.text._Z7computefiifffffffffffffffffff,"ax",@progbits
	.align	128
        .global         _Z7computefiifffffffffffffffffff
        .type           _Z7computefiifffffffffffffffffff,@function
        .size           _Z7computefiifffffffffffffffffff,(.L_x_15 - _Z7computefiifffffffffffffffffff)
        .other          _Z7computefiifffffffffffffffffff,@"STO_CUDA_ENTRY STV_DEFAULT"
_Z7computefiifffffffffffffffffff:
.text._Z7computefiifffffffffffffffffff:
[----:B------:R-:W0:Y:S08]  /*0000*/  LDC R1, c[0x0][0x37c] ;  /* 0x0000df00ff017b82 */ /* 0x000e300000000800 */
[----:B------:R-:W1:Y:S01]  /*0010*/  LDC.64 R2, c[0x0][0x390] ;  /* 0x0000e400ff027b82 */ /* 0x000e620000000a00 */
[----:B------:R-:W-:Y:S01]  /*0020*/  IMAD.MOV.U32 R10, RZ, RZ, 0x3e055027 ;  /* 0x3e055027ff0a7424 */ /* 0x000fe200078e00ff */
[----:B------:R-:W-:Y:S01]  /*0030*/  MOV R11, 0x7f800000 ;  /* 0x7f800000000b7802 */ /* 0x000fe20000000f00 */
[----:B------:R-:W-:Y:S01]  /*0040*/  HFMA2 R9, -RZ, RZ, 1.125, -9232 ;  /* 0x3c80f082ff097431 */ /* 0x000fe200000001ff */
[----:B------:R-:W-:Y:S01]  /*0050*/  MOV R7, 0x3f800000 ;  /* 0x3f80000000077802 */ /* 0x000fe20000000f00 */
[----:B------:R-:W2:Y:S01]  /*0060*/  LDCU UR4, c[0x0][0x380] ;  /* 0x00007000ff0477ac */ /* 0x000ea20008000800 */
[----:B0-----:R-:W-:-:S02]  /*0070*/  IADD3 R1, PT, PT, R1, -0x28, RZ ;  /* 0xffffffd801017810 */ /* 0x001fc40007ffe0ff */
[----:B------:R-:W0:Y:S01]  /*0080*/  LDC R6, c[0x0][0x38c] ;  /* 0x0000e300ff067b82 */ /* 0x000e220000000800 */
[----:B------:R-:W3:Y:S01]  /*0090*/  LDCU.64 UR6, c[0x0][0x358] ;  /* 0x00006b00ff0677ac */ /* 0x000ee20008000a00 */
[----:B------:R-:W4:Y:S01]  /*00a0*/  LDCU UR8, c[0x0][0x2fc] ;  /* 0x00005f80ff0877ac */ /* 0x000f220008000800 */
[----:B-1----:R-:W-:-:S05]  /*00b0*/  FMUL R0, R2, R3 ;  /* 0x0000000302007220 */ /* 0x002fca0000400000 */
[----:B------:R-:W-:-:S13]  /*00c0*/  FSETP.GEU.AND P0, PT, R0, 1.175494350822287508e-38, PT ;  /* 0x008000000000780b */ /* 0x000fda0003f0e000 */
[----:B------:R-:W-:-:S05]  /*00d0*/  @!P0 FMUL R0, R0, 8388608 ;  /* 0x4b00000000008820 */ /* 0x000fca0000400000 */
[----:B------:R-:W-:-:S04]  /*00e0*/  IADD3 R2, PT, PT, R0, -0x3f2aaaab, RZ ;  /* 0xc0d5555500027810 */ /* 0x000fc80007ffe0ff */
[----:B------:R-:W-:-:S04]  /*00f0*/  LOP3.LUT R3, R2, 0xff800000, RZ, 0xc0, !PT ;  /* 0xff80000002037812 */ /* 0x000fc800078ec0ff */
[-C--:B------:R-:W-:Y:S02]  /*0100*/  IADD3 R2, PT, PT, R0, -R3.reuse, RZ ;  /* 0x8000000300027210 */ /* 0x080fe40007ffe0ff */
[----:B------:R-:W-:-:S03]  /*0110*/  I2FP.F32.S32 R3, R3 ;  /* 0x0000000300037245 */ /* 0x000fc60000201400 */
[----:B------:R-:W-:-:S04]  /*0120*/  FADD R5, R2, -1 ;  /* 0xbf80000002057421 */ /* 0x000fc80000000000 */
[----:B------:R-:W-:-:S04]  /*0130*/  FFMA R2, R5, -R10, 0.14084610342979431152 ;  /* 0x3e1039f605027423 */ /* 0x000fc8000000080a */
[----:B------:R-:W-:-:S04]  /*0140*/  FFMA R2, R5, R2, -0.12148627638816833496 ;  /* 0xbdf8cdcc05027423 */ /* 0x000fc80000000002 */
[----:B------:R-:W-:-:S04]  /*0150*/  FFMA R2, R5, R2, 0.13980610668659210205 ;  /* 0x3e0f295505027423 */ /* 0x000fc80000000002 */
[----:B------:R-:W-:-:S04]  /*0160*/  FFMA R2, R5, R2, -0.16684235632419586182 ;  /* 0xbe2ad8b905027423 */ /* 0x000fc80000000002 */
[----:B------:R-:W-:-:S04]  /*0170*/  FFMA R2, R5, R2, 0.20012299716472625732 ;  /* 0x3e4ced0b05027423 */ /* 0x000fc80000000002 */
[----:B------:R-:W-:-:S04]  /*0180*/  FFMA R2, R5, R2, -0.24999669194221496582 ;  /* 0xbe7fff2205027423 */ /* 0x000fc80000000002 */
[----:B------:R-:W-:-:S04]  /*0190*/  FFMA R2, R5, R2, 0.33333182334899902344 ;  /* 0x3eaaaa7805027423 */ /* 0x000fc80000000002 */
[C---:B------:R-:W-:Y:S01]  /*01a0*/  FFMA R4, R5.reuse, R2, -0.5 ;  /* 0xbf00000005047423 */ /* 0x040fe20000000002 */
[----:B------:R-:W-:Y:S02]  /*01b0*/  FSEL R2, RZ, -23, P0 ;  /* 0xc1b80000ff027808 */ /* 0x000fe40000000000 */
[----:B------:R-:W-:Y:S01]  /*01c0*/  ISETP.GT.U32.AND P0, PT, R0, 0x7f7fffff, PT ;  /* 0x7f7fffff0000780c */ /* 0x000fe20003f04070 */
[----:B------:R-:W-:Y:S02]  /*01d0*/  FMUL R4, R5, R4 ;  /* 0x0000000405047220 */ /* 0x000fe40000400000 */
[----:B------:R-:W-:Y:S02]  /*01e0*/  FFMA R2, R3, 1.1920928955078125e-07, R2 ;  /* 0x3400000003027823 */ /* 0x000fe40000000002 */
[----:B------:R-:W-:-:S04]  /*01f0*/  FFMA R5, R5, R4, R5 ;  /* 0x0000000405057223 */ /* 0x000fc80000000005 */
[----:B------:R-:W-:-:S04]  /*0200*/  FFMA R2, R2, 0.69314718246459960938, R5 ;  /* 0x3f31721802027823 */ /* 0x000fc80000000005 */
[C---:B------:R-:W-:Y:S01]  /*0210*/  @P0 FFMA R2, R0.reuse, R11, +INF ;  /* 0x7f80000000020423 */ /* 0x040fe2000000000b */
[----:B------:R-:W-:Y:S01]  /*0220*/  FSETP.NEU.AND P0, PT, R0, RZ, PT ;  /* 0x000000ff0000720b */ /* 0x000fe20003f0d000 */
[----:B0-----:R-:W-:Y:S02]  /*0230*/  FADD R0, R6, 1.4333999753205622918e-15 ;  /* 0x26ce932006007421 */ /* 0x001fe40000000000 */
[----:B------:R-:W-:-:S05]  /*0240*/  FMUL R2, R2, 0.43429449200630187988 ;  /* 0x3ede5bd902027820 */ /* 0x000fca0000400000 */
[----:B------:R-:W-:-:S05]  /*0250*/  FSEL R3, R2, -INF , P0 ;  /* 0xff80000002037808 */ /* 0x000fca0000000000 */
[----:B------:R-:W-:-:S04]  /*0260*/  FADD R3, R0, -R3 ;  /* 0x8000000300037221 */ /* 0x000fc80000000000 */
[C---:B------:R-:W-:Y:S01]  /*0270*/  FMUL R0, |R3|.reuse, 2.8853900432586669922 ;  /* 0x4038aa3b03007820 */ /* 0x040fe20000400200 */
[C---:B------:R-:W-:Y:S01]  /*0280*/  FMUL R5, R3.reuse, R3 ;  /* 0x0000000303057220 */ /* 0x040fe20000400000 */
[C---:B------:R-:W-:Y:S02]  /*0290*/  FSETP.GE.AND P1, PT, |R3|.reuse, 0.60000002384185791016, PT ;  /* 0x3f19999a0300780b */ /* 0x040fe40003f26200 */
[----:B------:R-:W-:Y:S01]  /*02a0*/  FSETP.GE.AND P0, PT, |R3|, 9.010913848876953125, PT ;  /* 0x41102cb40300780b */ /* 0x000fe20003f06200 */
[C---:B------:R-:W-:Y:S01]  /*02b0*/  FFMA R6, R5.reuse, R9, -0.052303962409496307373 ;  /* 0xbd563cae05067423 */ /* 0x040fe20000000009 */
[----:B------:R-:W0:Y:S03]  /*02c0*/  MUFU.EX2 R0, R0 ;  /* 0x0000000000007308 */ /* 0x000e260000000800 */
[----:B------:R-:W-:Y:S01]  /*02d0*/  FFMA R6, R5, R6, 0.1331529766321182251 ;  /* 0x3e08594105067423 */ /* 0x000fe20000000006 */
[----:B0-----:R-:W-:-:S03]  /*02e0*/  FADD R2, R0, 1 ;  /* 0x3f80000000027421 */ /* 0x001fc60000000000 */
[C---:B------:R-:W-:Y:S02]  /*02f0*/  FFMA R0, R5.reuse, R6, -0.33332768082618713379 ;  /* 0xbeaaa9ed05007423 */ /* 0x040fe40000000006 */
[----:B------:R-:W0:Y:S02]  /*0300*/  LDC R6, c[0x0][0x2f8] ;  /* 0x0000be00ff067b82 */ /* 0x000e240000000800 */
[----:B------:R-:W-:Y:S01]  /*0310*/  FFMA R0, R5, R0, RZ ;  /* 0x0000000005007223 */ /* 0x000fe200000000ff */
[----:B------:R-:W1:Y:S02]  /*0320*/  MUFU.RCP R2, R2 ;  /* 0x0000000200027308 */ /* 0x000e640000001000 */
[----:B-1----:R-:W-:-:S05]  /*0330*/  FFMA R4, R2, -2, R7 ;  /* 0xc000000002047823 */ /* 0x002fca0000000007 */
[----:B------:R-:W-:-:S04]  /*0340*/  FSEL R4, R4, 1, !P0 ;  /* 0x3f80000004047808 */ /* 0x000fc80004000000 */
[--C-:B------:R-:W-:Y:S01]  /*0350*/  LOP3.LUT R4, R4, 0x80000000, R3.reuse, 0xb8, !PT ;  /* 0x8000000004047812 */ /* 0x100fe200078eb803 */
[----:B------:R-:W-:-:S05]  /*0360*/  @!P1 FFMA R4, R3, R0, R3 ;  /* 0x0000000003049223 */ /* 0x000fca0000000003 */
[----:B------:R-:W-:-:S13]  /*0370*/  FSETP.GEU.AND P0, PT, R4, 1.175494350822287508e-38, PT ;  /* 0x008000000400780b */ /* 0x000fda0003f0e000 */
[----:B------:R-:W-:-:S04]  /*0380*/  @!P0 FMUL R4, R4, 8388608 ;  /* 0x4b00000004048820 */ /* 0x000fc80000400000 */
[----:B------:R-:W-:-:S05]  /*0390*/  VIADD R0, R4, 0xc0d55555 ;  /* 0xc0d5555504007836 */ /* 0x000fca0000000000 */
        /* <DEDUP_REMOVED lines=19> */
[----:B------:R-:W-:-:S03]  /*04d0*/  FSETP.NEU.AND P0, PT, R4, RZ, PT ;  /* 0x000000ff0400720b */ /* 0x000fc60003f0d000 */
[----:B------:R-:W-:-:S05]  /*04e0*/  FMUL R0, R0, 0.43429449200630187988 ;  /* 0x3ede5bd900007820 */ /* 0x000fca0000400000 */
[----:B------:R-:W-:-:S04]  /*04f0*/  FSEL R13, R0, -INF , P0 ;  /* 0xff800000000d7808 */ /* 0x000fc80000000000 */
[C---:B------:R-:W-:Y:S01]  /*0500*/  FSETP.GE.AND P0, PT, |R13|.reuse, 105615, PT ;  /* 0x47ce47800d00780b */ /* 0x040fe20003f06200 */
[----:B------:R-:W-:-:S06]  /*0510*/  FMUL R2, R13, 0.63661974668502807617 ;  /* 0x3f22f9830d027820 */ /* 0x000fcc0000400000 */
[----:B------:R-:W1:Y:S02]  /*0520*/  F2I.NTZ R2, R2 ;  /* 0x0000000200027305 */ /* 0x000e640000203100 */
[----:B-1----:R-:W-:-:S05]  /*0530*/  I2FP.F32.S32 R0, R2 ;  /* 0x0000000200007245 */ /* 0x002fca0000201400 */
[----:B------:R-:W-:-:S04]  /*0540*/  FFMA R3, R0, -1.5707962512969970703, R13 ;  /* 0xbfc90fda00037823 */ /* 0x000fc8000000000d */
[----:B------:R-:W-:-:S04]  /*0550*/  FFMA R3, R0, -7.5497894158615963534e-08, R3 ;  /* 0xb3a2216800037823 */ /* 0x000fc80000000003 */
[----:B------:R-:W-:Y:S01]  /*0560*/  FFMA R3, R0, -5.3903029534742383927e-15, R3 ;  /* 0xa7c234c500037823 */ /* 0x000fe20000000003 */
[----:B--2---:R-:W-:Y:S01]  /*0570*/  MOV R0, UR4 ;  /* 0x0000000400007c02 */ /* 0x004fe20008000f00 */
[----:B0--34-:R-:W-:Y:S06]  /*0580*/  @!P0 BRA `(.L_x_0) ;  /* 0x0000000000cc8947 */ /* 0x019fec0003800000 */
[----:B------:R-:W-:-:S13]  /*0590*/  FSETP.NEU.AND P0, PT, |R13|, +INF , PT ;  /* 0x7f8000000d00780b */ /* 0x000fda0003f0d200 */
[----:B------:R-:W-:Y:S01]  /*05a0*/  @!P0 FMUL R3, RZ, R13 ;  /* 0x0000000dff038220 */ /* 0x000fe20000400000 */
[----:B------:R-:W-:Y:S01]  /*05b0*/  @!P0 MOV R2, RZ ;  /* 0x000000ff00028202 */ /* 0x000fe20000000f00 */
[----:B------:R-:W-:Y:S06]  /*05c0*/  @!P0 BRA `(.L_x_0) ;  /* 0x0000000000bc8947 */ /* 0x000fec0003800000 */
[----:B------:R-:W0:Y:S01]  /*05d0*/  LDC.64 R2, c[0x4][0x10] ;  /* 0x01000400ff027b82 */ /* 0x000e220000000a00 */
[----:B------:R-:W-:Y:S02]  /*05e0*/  IMAD.SHL.U32 R4, R13, 0x100, RZ ;  /* 0x000001000d047824 */ /* 0x000fe400078e00ff */
[----:B------:R-:W-:Y:S01]  /*05f0*/  HFMA2 R8, -RZ, RZ, 0, 0 ;  /* 0x00000000ff087431 */ /* 0x000fe200000001ff */
[----:B------:R-:W-:Y:S01]  /*0600*/  MOV R19, RZ ;  /* 0x000000ff00137202 */ /* 0x000fe20000000f00 */
[----:B------:R-:W-:Y:S01]  /*0610*/  HFMA2 R16, -RZ, RZ, 0, 0 ;  /* 0x00000000ff107431 */ /* 0x000fe200000001ff */
[----:B------:R-:W-:-:S07]  /*0620*/  LOP3.LUT R12, R4, 0x80000000, RZ, 0xfc, !PT ;  /* 0x80000000040c7812 */ /* 0x000fce00078efcff */
.L_x_1:
[----:B0-----:R-:W-:-:S05]  /*0630*/  IMAD.WIDE.U32 R14, R16, 0x4, R2 ;  /* 0x00000004100e7825 */ /* 0x001fca00078e0002 */
[----:B------:R-:W2:Y:S01]  /*0640*/  LDG.E.CONSTANT R5, desc[UR6][R14.64] ;  /* 0x000000060e057981 */ /* 0x000ea2000c1e9900 */
[C---:B-1----:R-:W-:Y:S01]  /*0650*/  IMAD R17, R16.reuse, 0x4, R1 ;  /* 0x0000000410117824 */ /* 0x042fe200078e0201 */
[----:B------:R-:W-:-:S04]  /*0660*/  IADD3 R16, PT, PT, R16, 0x1, RZ ;  /* 0x0000000110107810 */ /* 0x000fc80007ffe0ff */
[----:B------:R-:W-:Y:S01]  /*0670*/  ISETP.NE.AND P0, PT, R16, 0x6, PT ;  /* 0x000000061000780c */ /* 0x000fe20003f05270 */
[----:B--2---:R-:W-:-:S03]  /*0680*/  IMAD.WIDE.U32 R4, R5, R12, RZ ;  /* 0x0000000c05047225 */ /* 0x004fc600078e00ff */
[----:B------:R-:W-:-:S04]  /*0690*/  IADD3 R4, P1, PT, R4, R8, RZ ;  /* 0x0000000804047210 */ /* 0x000fc80007f3e0ff */
[----:B------:R-:W-:Y:S01]  /*06a0*/  IADD3.X R8, PT, PT, R5, R19, RZ, P1, !PT ;  /* 0x0000001305087210 */ /* 0x000fe20000ffe4ff */
[----:B------:R1:W-:Y:S04]  /*06b0*/  STL [R17], R4 ;  /* 0x0000000411007387 */ /* 0x0003e80000100800 */
[----:B------:R-:W-:Y:S05]  /*06c0*/  @P0 BRA `(.L_x_1) ;  /* 0xfffffffc00d80947 */ /* 0x000fea000383ffff */
[----:B------:R-:W-:Y:S01]  /*06d0*/  SHF.R.U32.HI R12, RZ, 0x17, R13 ;  /* 0x00000017ff0c7819 */ /* 0x000fe2000001160d */
[----:B------:R0:W-:Y:S03]  /*06e0*/  STL [R1+0x18], R8 ;  /* 0x0000180801007387 */ /* 0x0001e60000100800 */
[C---:B------:R-:W-:Y:S02]  /*06f0*/  LOP3.LUT R2, R12.reuse, 0xe0, RZ, 0xc0, !PT ;  /* 0x000000e00c027812 */ /* 0x040fe400078ec0ff */
[----:B------:R-:W-:Y:S02]  /*0700*/  LOP3.LUT P0, RZ, R12, 0x1f, RZ, 0xc0, !PT ;  /* 0x0000001f0cff7812 */ /* 0x000fe4000780c0ff */
[----:B------:R-:W-:-:S04]  /*0710*/  IADD3 R2, PT, PT, R2, -0x80, RZ ;  /* 0xffffff8002027810 */ /* 0x000fc80007ffe0ff */
[----:B------:R-:W-:-:S05]  /*0720*/  SHF.R.U32.HI R2, RZ, 0x5, R2 ;  /* 0x00000005ff027819 */ /* 0x000fca0000011602 */
[----:B------:R-:W-:-:S05]  /*0730*/  IMAD R14, R2, -0x4, R1 ;  /* 0xfffffffc020e7824 */ /* 0x000fca00078e0201 */
[----:B------:R-:W2:Y:S04]  /*0740*/  LDL R3, [R14+0x18] ;  /* 0x000018000e037983 */ /* 0x000ea80000100800 */
[----:B-1----:R-:W2:Y:S04]  /*0750*/  LDL R4, [R14+0x14] ;  /* 0x000014000e047983 */ /* 0x002ea80000100800 */
[----:B------:R-:W3:Y:S01]  /*0760*/  @P0 LDL R5, [R14+0x10] ;  /* 0x000010000e050983 */ /* 0x000ee20000100800 */
[----:B------:R-:W-:Y:S01]  /*0770*/  LOP3.LUT R2, R12, 0x1f, RZ, 0xc0, !PT ;  /* 0x0000001f0c027812 */ /* 0x000fe200078ec0ff */
[----:B------:R-:W-:Y:S01]  /*0780*/  UMOV UR4, 0x54442d19 ;  /* 0x54442d1900047882 */ /* 0x000fe20000000000 */
[----:B------:R-:W-:-:S02]  /*0790*/  UMOV UR5, 0x3bf921fb ;  /* 0x3bf921fb00057882 */ /* 0x000fc40000000000 */
[-C--:B--2---:R-:W-:Y:S02]  /*07a0*/  @P0 SHF.L.W.U32.HI R3, R4, R2.reuse, R3 ;  /* 0x0000000204030219 */ /* 0x084fe40000010e03 */
[----:B---3--:R-:W-:Y:S02]  /*07b0*/  @P0 SHF.L.W.U32.HI R4, R5, R2, R4 ;  /* 0x0000000205040219 */ /* 0x008fe40000010e04 */
[----:B------:R-:W-:Y:S02]  /*07c0*/  ISETP.GE.AND P0, PT, R13, RZ, PT ;  /* 0x000000ff0d00720c */ /* 0x000fe40003f06270 */
[C-C-:B------:R-:W-:Y:S01]  /*07d0*/  SHF.L.W.U32.HI R2, R4.reuse, 0x2, R3.reuse ;  /* 0x0000000204027819 */ /* 0x140fe20000010e03 */
[----:B------:R-:W-:Y:S01]  /*07e0*/  IMAD.SHL.U32 R4, R4, 0x4, RZ ;  /* 0x0000000404047824 */ /* 0x000fe200078e00ff */
[----:B------:R-:W-:Y:S02]  /*07f0*/  SHF.R.U32.HI R3, RZ, 0x1e, R3 ;  /* 0x0000001eff037819 */ /* 0x000fe40000011603 */
[----:B------:R-:W-:-:S02]  /*0800*/  SHF.R.S32.HI R5, RZ, 0x1f, R2 ;  /* 0x0000001fff057819 */ /* 0x000fc40000011402 */
[C---:B------:R-:W-:Y:S02]  /*0810*/  LOP3.LUT R13, R2.reuse, R13, RZ, 0x3c, !PT ;  /* 0x0000000d020d7212 */ /* 0x040fe400078e3cff */
[C---:B------:R-:W-:Y:S02]  /*0820*/  LOP3.LUT R4, R5.reuse, R4, RZ, 0x3c, !PT ;  /* 0x0000000405047212 */ /* 0x040fe400078e3cff */
[----:B------:R-:W-:Y:S02]  /*0830*/  LOP3.LUT R5, R5, R2, RZ, 0x3c, !PT ;  /* 0x0000000205057212 */ /* 0x000fe400078e3cff */
[----:B------:R-:W-:Y:S02]  /*0840*/  LEA.HI R2, R2, R3, RZ, 0x1 ;  /* 0x0000000302027211 */ /* 0x000fe400078f08ff */
[----:B------:R-:W-:Y:S02]  /*0850*/  ISETP.GE.AND P1, PT, R13, RZ, PT ;  /* 0x000000ff0d00720c */ /* 0x000fe40003f26270 */
[----:B------:R-:W1:Y:S01]  /*0860*/  I2F.F64.S64 R4, R4 ;  /* 0x0000000400047312 */ /* 0x000e620000301c00 */
[----:B------:R-:W-:-:S04]  /*0870*/  IADD3 R3, PT, PT, -R2, RZ, RZ ;  /* 0x000000ff02037210 */ /* 0x000fc80007ffe1ff */
[----:B------:R-:W-:Y:S01]  /*0880*/  @!P0 MOV R2, R3 ;  /* 0x0000000300028202 */ /* 0x000fe20000000f00 */
[----:B-1----:R-:W-:-:S10]  /*0890*/  DMUL R14, R4, UR4 ;  /* 0x00000004040e7c28 */ /* 0x002fd40008000000 */
[----:B------:R-:W1:Y:S02]  /*08a0*/  F2F.F32.F64 R14, R14 ;  /* 0x0000000e000e7310 */ /* 0x000e640000301000 */
[----:B01----:R-:W-:-:S07]  /*08b0*/  FSEL R3, -R14, R14, !P1 ;  /* 0x0000000e0e037208 */ /* 0x003fce0004800100 */
.L_x_0:
[----:B------:R-:W-:Y:S01]  /*08c0*/  MOV R4, 0x37cbac00 ;  /* 0x37cbac0000047802 */ /* 0x000fe20000000f00 */
[----:B------:R-:W-:Y:S01]  /*08d0*/  FMUL R5, R3, R3 ;  /* 0x0000000303057220 */ /* 0x000fe20000400000 */
[C---:B------:R-:W-:Y:S01]  /*08e0*/  LOP3.LUT R8, R2.reuse, 0x1, RZ, 0xc0, !PT ;  /* 0x0000000102087812 */ /* 0x040fe200078ec0ff */
[----:B------:R-:W0:Y:S01]  /*08f0*/  LDCU UR4, c[0x0][0x380] ;  /* 0x00007000ff0477ac */ /* 0x000e220008000800 */
[----:B------:R-:W-:Y:S01]  /*0900*/  IADD3 R2, PT, PT, R2, 0x1, RZ ;  /* 0x0000000102027810 */ /* 0x000fe20007ffe0ff */
[----:B------:R-:W-:Y:S01]  /*0910*/  FFMA R4, R5, R4, -0.0013887860113754868507 ;  /* 0xbab607ed05047423 */ /* 0x000fe20000000004 */
[----:B------:R-:W-:Y:S01]  /*0920*/  ISETP.NE.U32.AND P0, PT, R8, 0x1, PT ;  /* 0x000000010800780c */ /* 0x000fe20003f05070 */
[----:B------:R-:W-:Y:S01]  /*0930*/  IMAD.MOV.U32 R8, RZ, RZ, 0x3c0885e4 ;  /* 0x3c0885e4ff087424 */ /* 0x000fe200078e00ff */
[----:B------:R-:W-:Y:S01]  /*0940*/  MOV R13, 0x3e2aaaa8 ;  /* 0x3e2aaaa8000d7802 */ /* 0x000fe20000000f00 */
[----:B------:R-:W-:Y:S01]  /*0950*/  BSSY.RECONVERGENT B0, `(.L_x_2) ;  /* 0x0000188000007945 */ /* 0x000fe20003800200 */
[----:B------:R-:W-:-:S02]  /*0960*/  FSEL R4, R4, -0.00019574658654164522886, P0 ;  /* 0xb94d415304047808 */ /* 0x000fc40000000000 */
[----:B------:R-:W-:Y:S02]  /*0970*/  FSEL R8, R8, 0.041666727513074874878, !P0 ;  /* 0x3d2aaabb08087808 */ /* 0x000fe40004000000 */
[----:B------:R-:W-:Y:S02]  /*0980*/  LOP3.LUT P1, RZ, R2, 0x2, RZ, 0xc0, !PT ;  /* 0x0000000202ff7812 */ /* 0x000fe4000782c0ff */
[----:B------:R-:W-:Y:S01]  /*0990*/  FSEL R13, -R13, -0.4999999701976776123, !P0 ;  /* 0xbeffffff0d0d7808 */ /* 0x000fe20004000100 */
[----:B------:R-:W-:Y:S01]  /*09a0*/  FFMA R4, R5, R4, R8 ;  /* 0x0000000405047223 */ /* 0x000fe20000000008 */
[----:B------:R-:W-:-:S03]  /*09b0*/  FSEL R2, R3, 1, !P0 ;  /* 0x3f80000003027808 */ /* 0x000fc60004000000 */
[C---:B------:R-:W-:Y:S02]  /*09c0*/  FFMA R4, R5.reuse, R4, R13 ;  /* 0x0000000405047223 */ /* 0x040fe4000000000d */
[----:B------:R-:W-:-:S04]  /*09d0*/  FFMA R5, R5, R2, RZ ;  /* 0x0000000205057223 */ /* 0x000fc800000000ff */
[----:B------:R-:W-:-:S04]  /*09e0*/  FFMA R2, R5, R4, R2 ;  /* 0x0000000405027223 */ /* 0x000fc80000000002 */
[----:B------:R-:W-:-:S04]  /*09f0*/  @P1 FADD R2, RZ, -R2 ;  /* 0x80000002ff021221 */ /* 0x000fc80000000000 */
[----:B------:R-:W-:-:S05]  /*0a00*/  FADD R2, R2, -1.1742881131041967054e-42 ;  /* 0x8000034602027421 */ /* 0x000fca0000000000 */
[----:B0-----:R-:W-:-:S13]  /*0a10*/  FSETP.GTU.AND P0, PT, R2, UR4, PT ;  /* 0x0000000402007c0b */ /* 0x001fda000bf0c000 */
[----:B------:R-:W-:Y:S05]  /*0a20*/  @P0 BRA `(.L_x_3) ;  /* 0x0000001400e80947 */ /* 0x000fea0003800000 */
[----:B------:R-:W0:Y:S01]  /*0a30*/  LDC.64 R2, c[0x0][0x3a8] ;  /* 0x0000ea00ff027b82 */ /* 0x000e220000000a00 */
[----:B------:R-:W-:-:S07]  /*0a40*/  HFMA2 R17, -RZ, RZ, 0.771484375, 0.21533203125 ;  /* 0x3a2c32e4ff117431 */ /* 0x000fce00000001ff */
[----:B------:R-:W1:Y:S01]  /*0a50*/  LDC R15, c[0x0][0x39c] ;  /* 0x0000e700ff0f7b82 */ /* 0x000e620000000800 */
[----:B0-----:R-:W-:-:S05]  /*0a60*/  FFMA R0, R3, 1.36570003171777687518e+34, R2 ;  /* 0x782855e503007823 */ /* 0x001fca0000000002 */
[----:B------:R-:W-:-:S04]  /*0a70*/  FSETP.GEU.AND P0, PT, R0, 1.175494350822287508e-38, PT ;  /* 0x008000000000780b */ /* 0x000fc80003f0e000 */
[----:B------:R-:W-:-:S09]  /*0a80*/  FSEL R4, RZ, -23, P0 ;  /* 0xc1b80000ff047808 */ /* 0x000fd20000000000 */
[----:B------:R-:W-:-:S05]  /*0a90*/  @!P0 FMUL R0, R0, 8388608 ;  /* 0x4b00000000008820 */ /* 0x000fca0000400000 */
[C---:B------:R-:W-:Y:S02]  /*0aa0*/  IADD3 R2, PT, PT, R0.reuse, -0x3f2aaaab, RZ ;  /* 0xc0d5555500027810 */ /* 0x040fe40007ffe0ff */
[----:B------:R-:W-:Y:S02]  /*0ab0*/  ISETP.GT.U32.AND P0, PT, R0, 0x7f7fffff, PT ;  /* 0x7f7fffff0000780c */ /* 0x000fe40003f04070 */
[----:B------:R-:W-:-:S05]  /*0ac0*/  LOP3.LUT R5, R2, 0xff800000, RZ, 0xc0, !PT ;  /* 0xff80000002057812 */ /* 0x000fca00078ec0ff */
[----:B------:R-:W-:Y:S01]  /*0ad0*/  IMAD.IADD R2, R0, 0x1, -R5 ;  /* 0x0000000100027824 */ /* 0x000fe200078e0a05 */
[----:B------:R-:W-:-:S03]  /*0ae0*/  I2FP.F32.S32 R5, R5 ;  /* 0x0000000500057245 */ /* 0x000fc60000201400 */
[----:B------:R-:W-:Y:S02]  /*0af0*/  FADD R13, R2, -1 ;  /* 0xbf800000020d7421 */ /* 0x000fe40000000000 */
[----:B------:R-:W0:Y:S01]  /*0b00*/  LDC.64 R2, c[0x0][0x3a0] ;  /* 0x0000e800ff027b82 */ /* 0x000e220000000a00 */
[----:B------:R-:W-:Y:S01]  /*0b10*/  FFMA R4, R5, 1.1920928955078125e-07, R4 ;  /* 0x3400000005047823 */ /* 0x000fe20000000004 */
[----:B------:R-:W-:-:S04]  /*0b20*/  FFMA R10, R13, -R10, 0.14084610342979431152 ;  /* 0x3e1039f60d0a7423 */ /* 0x000fc8000000080a */
[----:B------:R-:W-:-:S04]  /*0b30*/  FFMA R10, R13, R10, -0.12148627638816833496 ;  /* 0xbdf8cdcc0d0a7423 */ /* 0x000fc8000000000a */
[----:B------:R-:W-:-:S04]  /*0b40*/  FFMA R10, R13, R10, 0.13980610668659210205 ;  /* 0x3e0f29550d0a7423 */ /* 0x000fc8000000000a */
[----:B------:R-:W-:-:S04]  /*0b50*/  FFMA R10, R13, R10, -0.16684235632419586182 ;  /* 0xbe2ad8b90d0a7423 */ /* 0x000fc8000000000a */
[----:B------:R-:W-:-:S04]  /*0b60*/  FFMA R10, R13, R10, 0.20012299716472625732 ;  /* 0x3e4ced0b0d0a7423 */ /* 0x000fc8000000000a */
[----:B------:R-:W-:Y:S01]  /*0b70*/  FFMA R10, R13, R10, -0.24999669194221496582 ;  /* 0xbe7fff220d0a7423 */ /* 0x000fe2000000000a */
[----:B0-----:R-:W-:-:S03]  /*0b80*/  FADD R2, RZ, R2 ;  /* 0x00000002ff027221 */ /* 0x001fc60000000000 */
[----:B------:R-:W-:Y:S01]  /*0b90*/  FFMA R10, R13, R10, 0.33333182334899902344 ;  /* 0x3eaaaa780d0a7423 */ /* 0x000fe2000000000a */
[----:B------:R-:W-:-:S03]  /*0ba0*/  FADD R2, -R2, -1.490299998406398201e-27 ;  /* 0x92ec25c002027421 */ /* 0x000fc60000000100 */
[----:B------:R-:W-:Y:S01]  /*0bb0*/  FFMA R10, R13, R10, -0.5 ;  /* 0xbf0000000d0a7423 */ /* 0x000fe2000000000a */
[----:B-1----:R-:W-:-:S03]  /*0bc0*/  FFMA R2, R2, -1.0863426824769817358e-09, R15 ;  /* 0xb0954e4902027823 */ /* 0x002fc6000000000f */
[C---:B------:R-:W-:Y:S01]  /*0bd0*/  FMUL R10, R13.reuse, R10 ;  /* 0x0000000a0d0a7220 */ /* 0x040fe20000400000 */
[C---:B------:R-:W-:Y:S01]  /*0be0*/  FMUL R5, |R2|.reuse, 16777216 ;  /* 0x4b80000002057820 */ /* 0x040fe20000400200 */
[----:B------:R-:W-:Y:S02]  /*0bf0*/  FSETP.GEU.AND P1, PT, |R2|, 1.175494350822287508e-38, PT ;  /* 0x008000000200780b */ /* 0x000fe40003f2e200 */
[----:B------:R-:W-:Y:S02]  /*0c00*/  FFMA R13, R13, R10, R13 ;  /* 0x0000000a0d0d7223 */ /* 0x000fe4000000000d */
[----:B------:R-:W-:Y:S02]  /*0c10*/  FSEL R5, R5, |R2|, !P1 ;  /* 0x4000000205057208 */ /* 0x000fe40004800000 */
[----:B------:R-:W-:Y:S01]  /*0c20*/  FFMA R4, R4, 0.69314718246459960938, R13 ;  /* 0x3f31721804047823 */ /* 0x000fe2000000000d */
[C---:B------:R-:W-:Y:S01]  /*0c30*/  @P0 FFMA R4, R0.reuse, R11, +INF ;  /* 0x7f80000000040423 */ /* 0x040fe2000000000b */
[----:B------:R-:W-:-:S02]  /*0c40*/  FSETP.NEU.AND P0, PT, R0, RZ, PT ;  /* 0x000000ff0000720b */ /* 0x000fc40003f0d000 */
[----:B------:R-:W-:Y:S01]  /*0c50*/  IADD3 R8, PT, PT, R5, -0x3f3504f3, RZ ;  /* 0xc0cafb0d05087810 */ /* 0x000fe20007ffe0ff */
[----:B------:R-:W-:-:S03]  /*0c60*/  FMUL R4, R4, 1.7139999430386080485e-36 ;  /* 0x0411cf9d04047820 */ /* 0x000fc60000400000 */
[----:B------:R-:W-:Y:S02]  /*0c70*/  LOP3.LUT R12, R8, 0xff800000, RZ, 0xc0, !PT ;  /* 0xff800000080c7812 */ /* 0x000fe400078ec0ff */
[----:B------:R-:W-:Y:S02]  /*0c80*/  FSEL R4, R4, -INF , P0 ;  /* 0xff80000004047808 */ /* 0x000fe40000000000 */
[-C--:B------:R-:W-:Y:S02]  /*0c90*/  IADD3 R5, PT, PT, R5, -R12.reuse, RZ ;  /* 0x8000000c05057210 */ /* 0x080fe40007ffe0ff */
[----:B------:R-:W-:Y:S01]  /*0ca0*/  I2FP.F32.S32 R11, R12 ;  /* 0x0000000c000b7245 */ /* 0x000fe20000201400 */
[C---:B------:R-:W-:Y:S01]  /*0cb0*/  FMUL R0, |R4|.reuse, 2.8853900432586669922 ;  /* 0x4038aa3b04007820 */ /* 0x040fe20000400200 */
[----:B------:R-:W-:Y:S01]  /*0cc0*/  FSETP.GE.AND P0, PT, |R4|, 9.010913848876953125, PT ;  /* 0x41102cb40400780b */ /* 0x000fe20003f06200 */
[C---:B------:R-:W-:Y:S01]  /*0cd0*/  FADD R13, R5.reuse, 1 ;  /* 0x3f800000050d7421 */ /* 0x040fe20000000000 */
[----:B------:R-:W-:-:S03]  /*0ce0*/  FADD R14, R5, -1 ;  /* 0xbf800000050e7421 */ /* 0x000fc60000000000 */
[----:B------:R-:W0:Y:S01]  /*0cf0*/  MUFU.EX2 R0, R0 ;  /* 0x0000000000007308 */ /* 0x000e220000000800 */
[----:B------:R-:W-:-:S07]  /*0d00*/  FADD R8, R14, R14 ;  /* 0x0000000e0e087221 */ /* 0x000fce0000000000 */
[----:B------:R-:W1:Y:S01]  /*0d10*/  MUFU.RCP R13, R13 ;  /* 0x0000000d000d7308 */ /* 0x000e620000001000 */
[----:B0-----:R-:W-:-:S07]  /*0d20*/  FADD R10, R0, 1 ;  /* 0x3f800000000a7421 */ /* 0x001fce0000000000 */
[----:B------:R-:W0:Y:S01]  /*0d30*/  MUFU.RCP R10, R10 ;  /* 0x0000000a000a7308 */ /* 0x000e220000001000 */
[----:B-1----:R-:W-:Y:S01]  /*0d40*/  FMUL R5, R13, R8 ;  /* 0x000000080d057220 */ /* 0x002fe20000400000 */
[----:B------:R-:W-:Y:S02]  /*0d50*/  FSEL R8, RZ, -24, P1 ;  /* 0xc1c00000ff087808 */ /* 0x000fe40000800000 */
[----:B------:R-:W-:Y:S01]  /*0d60*/  FSETP.GE.AND P1, PT, |R4|, 0.60000002384185791016, PT ;  /* 0x3f19999a0400780b */ /* 0x000fe20003f26200 */
[----:B------:R-:W-:Y:S01]  /*0d70*/  FADD R15, R14, -R5 ;  /* 0x800000050e0f7221 */ /* 0x000fe20000000000 */
[----:B------:R-:W-:Y:S01]  /*0d80*/  FMUL R12, R5, R5 ;  /* 0x00000005050c7220 */ /* 0x000fe20000400000 */
[----:B------:R-:W-:Y:S02]  /*0d90*/  FFMA R0, R11, 1.1920928955078125e-07, R8 ;  /* 0x340000000b007823 */ /* 0x000fe40000000008 */
[----:B------:R-:W-:Y:S01]  /*0da0*/  FADD R15, R15, R15 ;  /* 0x0000000f0f0f7221 */ /* 0x000fe20000000000 */
[----:B------:R-:W-:Y:S01]  /*0db0*/  FFMA R11, R12, R17, 0.0032181653659790754318 ;  /* 0x3b52e7db0c0b7423 */ /* 0x000fe20000000011 */
[----:B------:R-:W-:-:S02]  /*0dc0*/  FFMA R8, R5, 1.4426950216293334961, R0 ;  /* 0x3fb8aa3b05087823 */ /* 0x000fc40000000000 */
[----:B------:R-:W-:Y:S01]  /*0dd0*/  FFMA R14, R14, -R5, R15 ;  /* 0x800000050e0e7223 */ /* 0x000fe2000000000f */
[----:B------:R-:W-:Y:S01]  /*0de0*/  FFMA R11, R12, R11, 0.018033718690276145935 ;  /* 0x3c93bb730c0b7423 */ /* 0x000fe2000000000b */
[----:B------:R-:W-:Y:S01]  /*0df0*/  FADD R0, R0, -R8 ;  /* 0x8000000800007221 */ /* 0x000fe20000000000 */
[----:B0-----:R-:W-:Y:S01]  /*0e00*/  FFMA R10, R10, -2, R7 ;  /* 0xc00000000a0a7823 */ /* 0x001fe20000000007 */
[----:B------:R-:W-:Y:S01]  /*0e10*/  FMUL R14, R13, R14 ;  /* 0x0000000e0d0e7220 */ /* 0x000fe20000400000 */
[----:B------:R-:W-:Y:S01]  /*0e20*/  FFMA R13, R12, R11, 0.12022458761930465698 ;  /* 0x3df6384f0c0d7423 */ /* 0x000fe2000000000b */
[----:B------:R-:W-:Y:S01]  /*0e30*/  FMUL R11, R4, R4 ;  /* 0x00000004040b7220 */ /* 0x000fe20000400000 */
[----:B------:R-:W-:Y:S01]  /*0e40*/  FFMA R15, R5, 1.4426950216293334961, R0 ;  /* 0x3fb8aa3b050f7823 */ /* 0x000fe20000000000 */
[----:B------:R-:W-:Y:S01]  /*0e50*/  FSEL R7, R10, 1, !P0 ;  /* 0x3f8000000a077808 */ /* 0x000fe20004000000 */
[----:B------:R-:W-:Y:S01]  /*0e60*/  FMUL R12, R12, R13 ;  /* 0x0000000d0c0c7220 */ /* 0x000fe20000400000 */
[----:B------:R-:W-:Y:S01]  /*0e70*/  FFMA R0, R11, R9, -0.052303962409496307373 ;  /* 0xbd563cae0b007423 */ /* 0x000fe20000000009 */
[----:B------:R-:W-:Y:S01]  /*0e80*/  FFMA R16, R14, 1.4426950216293334961, R15 ;  /* 0x3fb8aa3b0e107823 */ /* 0x000fe2000000000f */
[----:B------:R-:W-:Y:S01]  /*0e90*/  LOP3.LUT R10, R7, 0x80000000, R4, 0xb8, !PT ;  /* 0x80000000070a7812 */ /* 0x000fe200078eb804 */
[----:B------:R-:W-:Y:S01]  /*0ea0*/  FMUL R13, R12, 3 ;  /* 0x404000000c0d7820 */ /* 0x000fe20000400000 */
[----:B------:R-:W-:Y:S01]  /*0eb0*/  FFMA R0, R11, R0, 0.1331529766321182251 ;  /* 0x3e0859410b007423 */ /* 0x000fe20000000000 */
[----:B------:R-:W-:-:S03]  /*0ec0*/  FFMA R9, R5, 1.9251366722983220825e-08, R16 ;  /* 0x32a55e3405097823 */ /* 0x000fc60000000010 */
[----:B------:R-:W-:Y:S01]  /*0ed0*/  FFMA R0, R11, R0, -0.33332768082618713379 ;  /* 0xbeaaa9ed0b007423 */ /* 0x000fe20000000000 */
[----:B------:R-:W-:-:S03]  /*0ee0*/  FFMA R14, R14, R13, R9 ;  /* 0x0000000d0e0e7223 */ /* 0x000fc60000000009 */
[----:B------:R-:W-:Y:S01]  /*0ef0*/  FFMA R11, R11, R0, RZ ;  /* 0x000000000b0b7223 */ /* 0x000fe200000000ff */
[----:B------:R-:W-:-:S03]  /*0f00*/  FFMA R7, R5, R12, R14 ;  /* 0x0000000c05077223 */ /* 0x000fc6000000000e */
[----:B------:R-:W-:Y:S01]  /*0f10*/  @!P1 FFMA R10, R4, R11, R4 ;  /* 0x0000000b040a9223 */ /* 0x000fe20000000004 */
[----:B------:R-:W-:-:S03]  /*0f20*/  FADD R4, R8, R7 ;  /* 0x0000000708047221 */ /* 0x000fc60000000000 */
[----:B------:R-:W-:Y:S01]  /*0f30*/  FADD R5, -R10, R3 ;  /* 0x000000030a057221 */ /* 0x000fe20000000100 */
[----:B------:R-:W-:-:S03]  /*0f40*/  FADD R8, -R8, R4 ;  /* 0x0000000408087221 */ /* 0x000fc60000000100 */
[----:B------:R-:W-:Y:S01]  /*0f50*/  FMUL R0, R5, R4 ;  /* 0x0000000405007220 */ /* 0x000fe20000400000 */
[----:B------:R-:W-:-:S03]  /*0f60*/  FADD R8, R7, -R8 ;  /* 0x8000000807087221 */ /* 0x000fc60000000000 */
[----:B------:R-:W0:Y:S01]  /*0f70*/  FRND R9, R0 ;  /* 0x0000000000097307 */ /* 0x000e220000201000 */
[C---:B------:R-:W-:Y:S01]  /*0f80*/  FFMA R7, R5.reuse, R4, -R0 ;  /* 0x0000000405077223 */ /* 0x040fe20000000800 */
[C---:B------:R-:W-:Y:S02]  /*0f90*/  FSETP.GT.AND P1, PT, |R0|.reuse, 152, PT ;  /* 0x431800000000780b */ /* 0x040fe40003f24200 */
[C---:B------:R-:W-:Y:S01]  /*0fa0*/  FSETP.GEU.AND P2, PT, R0.reuse, RZ, PT ;  /* 0x000000ff0000720b */ /* 0x040fe20003f4e000 */
[----:B------:R-:W-:Y:S01]  /*0fb0*/  FFMA R7, R5, R8, R7 ;  /* 0x0000000805077223 */ /* 0x000fe20000000007 */
[----:B------:R-:W-:Y:S02]  /*0fc0*/  MOV R8, 0x391fcb8e ;  /* 0x391fcb8e00087802 */ /* 0x000fe40000000f00 */
[----:B------:R1:W2:Y:S01]  /*0fd0*/  F2I.NTZ R11, R0 ;  /* 0x00000000000b7305 */ /* 0x0002a20000203100 */
[----:B0-----:R-:W-:Y:S01]  /*0fe0*/  FADD R4, R0, -R9 ;  /* 0x8000000900047221 */ /* 0x001fe20000000000 */
[----:B------:R-:W-:Y:S01]  /*0ff0*/  FSETP.GT.AND P0, PT, R9, RZ, PT ;  /* 0x000000ff0900720b */ /* 0x000fe20003f04000 */
[----:B-1----:R-:W-:-:S02]  /*1000*/  HFMA2 R0, -RZ, RZ, 1.875, 0 ;  /* 0x3f800000ff007431 */ /* 0x002fc400000001ff */
[----:B------:R-:W-:Y:S01]  /*1010*/  FADD R7, R7, R4 ;  /* 0x0000000407077221 */ /* 0x000fe20000000000 */
[----:B------:R-:W-:Y:S02]  /*1020*/  SEL R12, RZ, 0x83000000, P0 ;  /* 0x83000000ff0c7807 */ /* 0x000fe40000000000 */
[----:B------:R-:W-:Y:S01]  /*1030*/  FSETP.NEU.AND P0, PT, R5, RZ, PT ;  /* 0x000000ff0500720b */ /* 0x000fe20003f0d000 */
[----:B------:R-:W-:-:S03]  /*1040*/  FFMA R4, R7, R8, 0.0013391353422775864601 ;  /* 0x3aaf85ed07047423 */ /* 0x000fc60000000008 */
[----:B------:R-:W-:Y:S01]  /*1050*/  FSETP.EQ.OR P0, PT, R2, 1, !P0 ;  /* 0x3f8000000200780b */ /* 0x000fe20004702400 */
[----:B------:R-:W-:-:S04]  /*1060*/  FFMA R4, R7, R4, 0.0096188392490148544312 ;  /* 0x3c1d985607047423 */ /* 0x000fc80000000004 */
[----:B------:R-:W-:-:S04]  /*1070*/  FFMA R4, R7, R4, 0.055503588169813156128 ;  /* 0x3d6357bb07047423 */ /* 0x000fc80000000004 */
[----:B------:R-:W-:Y:S01]  /*1080*/  FFMA R8, R7, R4, 0.24022644758224487305 ;  /* 0x3e75fdec07087423 */ /* 0x000fe20000000004 */
[----:B------:R-:W-:-:S03]  /*1090*/  FMUL R4, R5, 0.5 ;  /* 0x3f00000005047820 */ /* 0x000fc60000400000 */
[----:B------:R-:W-:-:S03]  /*10a0*/  FFMA R8, R7, R8, 0.69314718246459960938 ;  /* 0x3f31721807087423 */ /* 0x000fc60000000008 */
[----:B------:R-:W0:Y:S01]  /*10b0*/  FRND.TRUNC R4, R4 ;  /* 0x0000000400047307 */ /* 0x000e22000020d000 */
[----:B------:R-:W-:Y:S01]  /*10c0*/  FFMA R8, R7, R8, 1 ;  /* 0x3f80000007087423 */ /* 0x000fe20000000008 */
[----:B------:R-:W-:Y:S01]  /*10d0*/  VIADD R7, R12, 0x7f000000 ;  /* 0x7f0000000c077836 */ /* 0x000fe20000000000 */
[----:B--2---:R-:W-:-:S03]  /*10e0*/  LEA R12, R11, -R12, 0x17 ;  /* 0x8000000c0b0c7211 */ /* 0x004fc600078eb8ff */
[----:B------:R-:W-:-:S04]  /*10f0*/  FMUL R7, R8, R7 ;  /* 0x0000000708077220 */ /* 0x000fc80000400000 */
[----:B------:R-:W-:Y:S01]  /*1100*/  FMUL R7, R7, R12 ;  /* 0x0000000c07077220 */ /* 0x000fe20000400000 */
[----:B------:R-:W-:Y:S01]  /*1110*/  @P1 FSEL R7, RZ, +INF , !P2 ;  /* 0x7f800000ff071808 */ /* 0x000fe20005000000 */
[----:B0-----:R-:W-:Y:S01]  /*1120*/  FADD R4, R4, R4 ;  /* 0x0000000404047221 */ /* 0x001fe20000000000 */
[----:B------:R-:W-:Y:S06]  /*1130*/  @P0 BRA `(.L_x_4) ;  /* 0x0000000000600947 */ /* 0x000fec0003800000 */
[----:B------:R-:W-:-:S04]  /*1140*/  FSETP.NAN.AND P0, PT, |R5|, |R5|, PT ;  /* 0x400000050500720b */ /* 0x000fc80003f08200 */
[----:B------:R-:W-:-:S13]  /*1150*/  FSETP.NUM.AND P0, PT, |R2|, |R2|, !P0 ;  /* 0x400000020200720b */ /* 0x000fda0004707200 */
[----:B------:R-:W-:Y:S01]  /*1160*/  @!P0 FADD R0, R2, R5 ;  /* 0x0000000502008221 */ /* 0x000fe20000000000 */
[----:B------:R-:W-:Y:S06]  /*1170*/  @!P0 BRA `(.L_x_4) ;  /* 0x0000000000508947 */ /* 0x000fec0003800000 */
[C---:B------:R-:W-:Y:S01]  /*1180*/  FSETP.NEU.AND P0, PT, |R2|.reuse, +INF , PT ;  /* 0x7f8000000200780b */ /* 0x040fe20003f0d200 */
[----:B------:R-:W-:Y:S01]  /*1190*/  FADD R4, R5, -R4 ;  /* 0x8000000405047221 */ /* 0x000fe20000000000 */
[----:B------:R-:W-:-:S13]  /*11a0*/  FSETP.NEU.AND P1, PT, R2, RZ, PT ;  /* 0x000000ff0200720b */ /* 0x000fda0003f2d000 */
[----:B------:R-:W-:Y:S05]  /*11b0*/  @P0 BRA P1, `(.L_x_5) ;  /* 0x0000000000180947 */ /* 0x000fea0000800000 */
[----:B------:R-:W-:Y:S01]  /*11c0*/  FSETP.GEU.AND P1, PT, -R10, -R3, PT ;  /* 0x800000030a00720b */ /* 0x000fe20003f2e100 */
[----:B------:R-:W-:Y:S01]  /*11d0*/  FADD R0, R2, R2 ;  /* 0x0000000202007221 */ /* 0x000fe20000000000 */
[----:B------:R-:W-:-:S11]  /*11e0*/  FSETP.NEU.AND P0, PT, |R4|, 1, PT ;  /* 0x3f8000000400780b */ /* 0x000fd60003f0d200 */
[----:B------:R-:W-:-:S04]  /*11f0*/  @!P1 LOP3.LUT R0, R0, 0x7f800000, RZ, 0x3c, !PT ;  /* 0x7f80000000009812 */ /* 0x000fc800078e3cff */
[----:B------:R-:W-:Y:S01]  /*1200*/  @P0 LOP3.LUT R0, R0, 0x7fffffff, RZ, 0xc0, !PT ;  /* 0x7fffffff00000812 */ /* 0x000fe200078ec0ff */
[----:B------:R-:W-:Y:S06]  /*1210*/  BRA `(.L_x_4) ;  /* 0x0000000000287947 */ /* 0x000fec0003800000 */
.L_x_5:
[----:B------:R-:W-:Y:S02]  /*1220*/  FSETP.NEU.AND P0, PT, |R5|, +INF , PT ;  /* 0x7f8000000500780b */ /* 0x000fe40003f0d200 */
[----:B------:R-:W-:-:S13]  /*1230*/  FSETP.EQ.AND P1, PT, R2, -1, PT ;  /* 0xbf8000000200780b */ /* 0x000fda0003f22000 */
[----:B------:R-:W-:Y:S05]  /*1240*/  @!P0 BRA P1, `(.L_x_4) ;  /* 0x00000000001c8947 */ /* 0x000fea0000800000 */
[----:B------:R-:W-:-:S13]  /*1250*/  FSETP.GEU.AND P1, PT, R2, RZ, PT ;  /* 0x000000ff0200720b */ /* 0x000fda0003f2e000 */
[----:B------:R-:W0:Y:S01]  /*1260*/  @!P1 FRND.FLOOR R0, R5 ;  /* 0x0000000500009307 */ /* 0x000e220000205000 */
[----:B------:R-:W-:-:S04]  /*1270*/  @!P1 FSETP.NEU.AND P2, PT, |R4|, 1, PT ;  /* 0x3f8000000400980b */ /* 0x000fc80003f4d200 */
[-C--:B------:R-:W-:Y:S02]  /*1280*/  @!P1 FSEL R2, R7, -R7.reuse, P2 ;  /* 0x8000000707029208 */ /* 0x080fe40001000000 */
[----:B0-----:R-:W-:Y:S02]  /*1290*/  @!P1 FSETP.NEU.AND P0, PT, R5, R0, PT ;  /* 0x000000000500920b */ /* 0x001fe40003f0d000 */
[----:B------:R-:W-:Y:S02]  /*12a0*/  MOV R0, R7 ;  /* 0x0000000700007202 */ /* 0x000fe40000000f00 */
[----:B------:R-:W-:-:S09]  /*12b0*/  @!P1 FSEL R0, R2, +QNAN , !P0 ;  /* 0x7fffffff02009808 */ /* 0x000fd20004000000 */
.L_x_4:
[----:B------:R-:W0:Y:S01]  /*12c0*/  LDCU UR5, c[0x0][0x384] ;  /* 0x00007080ff0577ac */ /* 0x000e220008000800 */
[----:B------:R-:W1:Y:S01]  /*12d0*/  LDC.64 R2, c[0x0][0x3b0] ;  /* 0x0000ec00ff027b82 */ /* 0x000e620000000a00 */
[----:B------:R-:W2:Y:S01]  /*12e0*/  LDCU UR10, c[0x0][0x388] ;  /* 0x00007100ff0a77ac */ /* 0x000ea20008000800 */
[----:B------:R-:W3:Y:S01]  /*12f0*/  LDCU UR4, c[0x0][0x398] ;  /* 0x00007300ff0477ac */ /* 0x000ee20008000800 */
[----:B------:R-:W4:Y:S01]  /*1300*/  LDCU UR9, c[0x0][0x3b8] ;  /* 0x00007700ff0977ac */ /* 0x000f220008000800 */
[----:B0-----:R-:W-:Y:S01]  /*1310*/  ISETP.LT.AND P0, PT, RZ, UR5, PT ;  /* 0x00000005ff007c0c */ /* 0x001fe2000bf01270 */
[----:B--2---:R-:W-:Y:S01]  /*1320*/  UISETP.GE.AND UP0, UPT, UR10, 0x1, UPT ;  /* 0x000000010a00788c */ /* 0x004fe2000bf06270 */
[----:B-1----:R-:W-:Y:S01]  /*1330*/  FADD R2, R2, R3 ;  /* 0x0000000302027221 */ /* 0x002fe20000000000 */
[----:B---3--:R-:W-:-:S10]  /*1340*/  FADD R0, R0, UR4 ;  /* 0x0000000400007e21 */ /* 0x008fd40008000000 */
[----:B----4-:R-:W-:Y:S01]  /*1350*/  @P0 FFMA R0, -RZ, UR9, R2 ;  /* 0x00000009ff000c23 */ /* 0x010fe20008000102 */
[----:B------:R-:W-:Y:S06]  /*1360*/  BRA.U !UP0, `(.L_x_3) ;  /* 0x0000000d08987547 */ /* 0x000fec000b800000 */
[----:B------:R-:W0:Y:S08]  /*1370*/  LDC R13, c[0x0][0x3c4] ;  /* 0x0000f100ff0d7b82 */ /* 0x000e300000000800 */
[----:B------:R-:W0:Y:S08]  /*1380*/  LDC.64 R14, c[0x0][0x3c8] ;  /* 0x0000f200ff0e7b82 */ /* 0x000e300000000a00 */
[----:B------:R-:W1:Y:S01]  /*1390*/  LDC.64 R10, c[0x0][0x3d0] ;  /* 0x0000f400ff0a7b82 */ /* 0x000e620000000a00 */
[----:B0-----:R-:W-:-:S04]  /*13a0*/  FFMA R13, R13, 1.4982683180560944122e-41, R14 ;  /* 0x000029c40d0d7823 */ /* 0x001fc8000000000e */
[C---:B------:R-:W-:Y:S01]  /*13b0*/  FMUL R2, R13.reuse, 0.63661974668502807617 ;  /* 0x3f22f9830d027820 */ /* 0x040fe20000400000 */
[----:B------:R-:W-:Y:S01]  /*13c0*/  SHF.R.U32.HI R9, RZ, 0x17, R13 ;  /* 0x00000017ff097819 */ /* 0x000fe2000001160d */
[----:B------:R-:W-:Y:S02]  /*13d0*/  IMAD.SHL.U32 R7, R13, 0x100, RZ ;  /* 0x000001000d077824 */ /* 0x000fe400078e00ff */
[----:B------:R0:W2:Y:S01]  /*13e0*/  F2I.NTZ R16, R2 ;  /* 0x0000000200107305 */ /* 0x0000a20000203100 */
[----:B------:R-:W-:Y:S01]  /*13f0*/  LOP3.LUT R5, R9, 0xe0, RZ, 0xc0, !PT ;  /* 0x000000e009057812 */ /* 0x000fe200078ec0ff */
[----:B-1----:R-:W-:Y:S01]  /*1400*/  FADD R10, R15, -R10 ;  /* 0x8000000a0f0a7221 */ /* 0x002fe20000000000 */
[----:B------:R-:W-:Y:S01]  /*1410*/  LOP3.LUT P0, R9, R9, 0x1f, RZ, 0xc0, !PT ;  /* 0x0000001f09097812 */ /* 0x000fe2000780c0ff */
[----:B------:R-:W-:Y:S01]  /*1420*/  FADD R11, R11, -1.1210387714598536567e-44 ;  /* 0x800000080b0b7421 */ /* 0x000fe20000000000 */
[----:B------:R-:W-:Y:S01]  /*1430*/  IADD3 R5, PT, PT, R5, -0x80, RZ ;  /* 0xffffff8005057810 */ /* 0x000fe20007ffe0ff */
[----:B------:R-:W-:Y:S01]  /*1440*/  FADD R10, R10, +INF ;  /* 0x7f8000000a0a7421 */ /* 0x000fe20000000000 */
[----:B------:R-:W-:-:S02]  /*1450*/  LOP3.LUT R7, R7, 0x80000000, RZ, 0xfc, !PT ;  /* 0x8000000007077812 */ /* 0x000fc400078efcff */
[----:B0-----:R-:W-:-:S05]  /*1460*/  SHF.R.U32.HI R2, RZ, 0x5, R5 ;  /* 0x00000005ff027819 */ /* 0x001fca0000011605 */
[----:B------:R-:W-:Y:S01]  /*1470*/  IMAD R12, R2, -0x4, R1 ;  /* 0xfffffffc020c7824 */ /* 0x000fe200078e0201 */
[----:B--2---:R-:W-:-:S05]  /*1480*/  I2FP.F32.S32 R4, R16 ;  /* 0x0000001000047245 */ /* 0x004fca0000201400 */
[----:B------:R-:W-:-:S04]  /*1490*/  FFMA R3, R4, -1.5707962512969970703, R13 ;  /* 0xbfc90fda04037823 */ /* 0x000fc8000000000d */
[----:B------:R-:W-:-:S04]  /*14a0*/  FFMA R3, R4, -7.5497894158615963534e-08, R3 ;  /* 0xb3a2216804037823 */ /* 0x000fc80000000003 */
[----:B------:R-:W-:Y:S01]  /*14b0*/  FFMA R3, R4, -5.3903029534742383927e-15, R3 ;  /* 0xa7c234c504037823 */ /* 0x000fe20000000003 */
[----:B------:R-:W-:Y:S01]  /*14c0*/  FMUL R4, RZ, R13 ;  /* 0x0000000dff047220 */ /* 0x000fe20000400000 */
[----:B------:R-:W-:Y:S06]  /*14d0*/  @!P0 BRA `(.L_x_6) ;  /* 0x0000000400a88947 */ /* 0x000fec0003800000 */
[----:B------:R-:W-:Y:S01]  /*14e0*/  FSETP.GE.AND P1, PT, |R13|, 105615, PT ;  /* 0x47ce47800d00780b */ /* 0x000fe20003f26200 */
[----:B------:R-:W-:Y:S01]  /*14f0*/  UMOV UR4, URZ ;  /* 0x000000ff00047c82 */ /* 0x000fe20008000000 */
[----:B------:R-:W-:Y:S02]  /*1500*/  IADD3 R14, PT, PT, -R9, 0x20, RZ ;  /* 0x00000020090e7810 */ /* 0x000fe40007ffe1ff */
[----:B------:R-:W-:Y:S02]  /*1510*/  FSETP.EQ.OR P0, PT, |R13|, +INF , !P1 ;  /* 0x7f8000000d00780b */ /* 0x000fe40004f02600 */
[----:B------:R-:W-:Y:S02]  /*1520*/  FSEL R15, R3, R4, !P1 ;  /* 0x00000004030f7208 */ /* 0x000fe40004800000 */
[----:B------:R-:W-:-:S09]  /*1530*/  SEL R16, R16, RZ, !P1 ;  /* 0x000000ff10107207 */ /* 0x000fd20004800000 */
.L_x_9:
[----:B------:R-:W-:Y:S02]  /*1540*/  MOV R4, R16 ;  /* 0x0000001000047202 */ /* 0x000fe40000000f00 */
[----:B------:R-:W-:Y:S01]  /*1550*/  MOV R2, R15 ;  /* 0x0000000f00027202 */ /* 0x000fe20000000f00 */
[----:B------:R-:W-:Y:S06]  /*1560*/  @P0 BRA `(.L_x_7) ;  /* 0x0000000000a40947 */ /* 0x000fec0003800000 */
[----:B------:R-:W0:Y:S01]  /*1570*/  LDC.64 R2, c[0x4][0x10] ;  /* 0x01000400ff027b82 */ /* 0x000e220000000a00 */
[----:B------:R-:W-:Y:S01]  /*1580*/  HFMA2 R8, -RZ, RZ, 0, 0 ;  /* 0x00000000ff087431 */ /* 0x000fe200000001ff */
[----:B------:R-:W-:Y:S01]  /*1590*/  MOV R23, RZ ;  /* 0x000000ff00177202 */ /* 0x000fe20000000f00 */
[----:B------:R-:W-:-:S07]  /*15a0*/  IMAD.MOV.U32 R17, RZ, RZ, RZ ;  /* 0x000000ffff117224 */ /* 0x000fce00078e00ff */
.L_x_8:
[----:B0-----:R-:W-:-:S05]  /*15b0*/  IMAD.WIDE.U32 R18, R17, 0x4, R2 ;  /* 0x0000000411127825 */ /* 0x001fca00078e0002 */
[----:B------:R-:W2:Y:S01]  /*15c0*/  LDG.E.CONSTANT R4, desc[UR6][R18.64] ;  /* 0x0000000612047981 */ /* 0x000ea2000c1e9900 */
[C---:B-1----:R-:W-:Y:S02]  /*15d0*/  LEA R20, R17.reuse, R1, 0x2 ;  /* 0x0000000111147211 */ /* 0x042fe400078e10ff */
[----:B------:R-:W-:-:S04]  /*15e0*/  IADD3 R17, PT, PT, R17, 0x1, RZ ;  /* 0x0000000111117810 */ /* 0x000fc80007ffe0ff */
[----:B------:R-:W-:Y:S01]  /*15f0*/  ISETP.NE.AND P1, PT, R17, 0x6, PT ;  /* 0x000000061100780c */ /* 0x000fe20003f25270 */
[----:B--2---:R-:W-:-:S03]  /*1600*/  IMAD.WIDE.U32 R4, R4, R7, RZ ;  /* 0x0000000704047225 */ /* 0x004fc600078e00ff */
[----:B------:R-:W-:-:S04]  /*1610*/  IADD3 R21, P2, PT, R4, R8, RZ ;  /* 0x0000000804157210 */ /* 0x000fc80007f5e0ff */
[----:B------:R-:W-:Y:S01]  /*1620*/  IADD3.X R8, PT, PT, R5, R23, RZ, P2, !PT ;  /* 0x0000001705087210 */ /* 0x000fe200017fe4ff */
[----:B------:R1:W-:Y:S04]  /*1630*/  STL [R20], R21 ;  /* 0x0000001514007387 */ /* 0x0003e80000100800 */
[----:B------:R-:W-:Y:S05]  /*1640*/  @P1 BRA `(.L_x_8) ;  /* 0xfffffffc00d81947 */ /* 0x000fea000383ffff */
[----:B------:R0:W-:Y:S04]  /*1650*/  STL [R1+0x18], R8 ;  /* 0x0000180801007387 */ /* 0x0001e80000100800 */
[----:B------:R-:W2:Y:S04]  /*1660*/  LDL R2, [R12+0x14] ;  /* 0x000014000c027983 */ /* 0x000ea80000100800 */
[----:B------:R-:W3:Y:S04]  /*1670*/  LDL R5, [R12+0x10] ;  /* 0x000010000c057983 */ /* 0x000ee80000100800 */
[----:B------:R-:W4:Y:S01]  /*1680*/  LDL R3, [R12+0x18] ;  /* 0x000018000c037983 */ /* 0x000f220000100800 */
[----:B------:R-:W-:Y:S01]  /*1690*/  UMOV UR10, 0x54442d19 ;  /* 0x54442d19000a7882 */ /* 0x000fe20000000000 */
[----:B------:R-:W-:Y:S01]  /*16a0*/  UMOV UR11, 0x3bf921fb ;  /* 0x3bf921fb000b7882 */ /* 0x000fe20000000000 */
[----:B------:R-:W-:-:S02]  /*16b0*/  ISETP.GE.AND P1, PT, R13, RZ, PT ;  /* 0x000000ff0d00720c */ /* 0x000fc40003f26270 */
[-C--:B--2---:R-:W-:Y:S02]  /*16c0*/  SHF.R.U32.HI R4, RZ, R14.reuse, R2 ;  /* 0x0000000eff047219 */ /* 0x084fe40000011602 */
[-C--:B------:R-:W-:Y:S02]  /*16d0*/  SHF.L.U32 R2, R2, R9.reuse, RZ ;  /* 0x0000000902027219 */ /* 0x080fe400000006ff */
[----:B---3--:R-:W-:Y:S02]  /*16e0*/  SHF.R.U32.HI R5, RZ, R14, R5 ;  /* 0x0000000eff057219 */ /* 0x008fe40000011605 */
[----:B----4-:R-:W-:-:S03]  /*16f0*/  SHF.L.U32 R3, R3, R9, RZ ;  /* 0x0000000903037219 */ /* 0x010fc600000006ff */
[----:B------:R-:W-:Y:S01]  /*1700*/  IMAD.IADD R2, R2, 0x1, R5 ;  /* 0x0000000102027824 */ /* 0x000fe200078e0205 */
[----:B------:R-:W-:-:S04]  /*1710*/  IADD3 R3, PT, PT, R3, R4, RZ ;  /* 0x0000000403037210 */ /* 0x000fc80007ffe0ff */
[C---:B------:R-:W-:Y:S02]  /*1720*/  SHF.L.W.U32.HI R4, R2.reuse, 0x2, R3 ;  /* 0x0000000202047819 */ /* 0x040fe40000010e03 */
[----:B------:R-:W-:Y:S02]  /*1730*/  SHF.L.U32 R2, R2, 0x2, RZ ;  /* 0x0000000202027819 */ /* 0x000fe400000006ff */
[----:B------:R-:W-:-:S04]  /*1740*/  SHF.R.S32.HI R5, RZ, 0x1f, R4 ;  /* 0x0000001fff057819 */ /* 0x000fc80000011404 */
[C---:B------:R-:W-:Y:S02]  /*1750*/  LOP3.LUT R18, R5.reuse, R2, RZ, 0x3c, !PT ;  /* 0x0000000205127212 */ /* 0x040fe400078e3cff */
[----:B------:R-:W-:-:S06]  /*1760*/  LOP3.LUT R19, R5, R4, RZ, 0x3c, !PT ;  /* 0x0000000405137212 */ /* 0x000fcc00078e3cff */
[----:B------:R-:W1:Y:S02]  /*1770*/  I2F.F64.S64 R18, R18 ;  /* 0x0000001200127312 */ /* 0x000e640000301c00 */
[----:B-1----:R-:W-:Y:S01]  /*1780*/  DMUL R20, R18, UR10 ;  /* 0x0000000a12147c28 */ /* 0x002fe20008000000 */
[----:B------:R-:W-:Y:S02]  /*1790*/  LOP3.LUT R2, R4, R13, RZ, 0x3c, !PT ;  /* 0x0000000d04027212 */ /* 0x000fe400078e3cff */
[----:B------:R-:W-:-:S07]  /*17a0*/  SHF.R.U32.HI R3, RZ, 0x1e, R3 ;  /* 0x0000001eff037819 */ /* 0x000fce0000011603 */
[----:B------:R-:W1:Y:S01]  /*17b0*/  F2F.F32.F64 R20, R20 ;  /* 0x0000001400147310 */ /* 0x000e620000301000 */
[----:B------:R-:W-:Y:S02]  /*17c0*/  ISETP.GE.AND P2, PT, R2, RZ, PT ;  /* 0x000000ff0200720c */ /* 0x000fe40003f46270 */
[----:B------:R-:W-:-:S04]  /*17d0*/  LEA.HI R4, R4, R3, RZ, 0x1 ;  /* 0x0000000304047211 */ /* 0x000fc800078f08ff */
[----:B------:R-:W-:Y:S02]  /*17e0*/  @!P1 IADD3 R4, PT, PT, -R4, RZ, RZ ;  /* 0x000000ff04049210 */ /* 0x000fe40007ffe1ff */
[----:B01----:R-:W-:-:S07]  /*17f0*/  FSEL R2, -R20, R20, !P2 ;  /* 0x0000001414027208 */ /* 0x003fce0005000100 */
.L_x_7:
[----:B------:R-:W-:Y:S01]  /*1800*/  MOV R8, 0x37cbac00 ;  /* 0x37cbac0000087802 */ /* 0x000fe20000000f00 */
[----:B------:R-:W-:Y:S01]  /*1810*/  FMUL R3, R2, R2 ;  /* 0x0000000202037220 */ /* 0x000fe20000400000 */
[C---:B------:R-:W-:Y:S01]  /*1820*/  LOP3.LUT R17, R4.reuse, 0x1, RZ, 0xc0, !PT ;  /* 0x0000000104117812 */ /* 0x040fe200078ec0ff */
[----:B------:R-:W0:Y:S01]  /*1830*/  LDCU UR5, c[0x0][0x3c0] ;  /* 0x00007800ff0577ac */ /* 0x000e220008000800 */
[----:B------:R-:W-:Y:S01]  /*1840*/  MOV R18, 0x3d2aaabb ;  /* 0x3d2aaabb00127802 */ /* 0x000fe20000000f00 */
[----:B------:R-:W-:Y:S01]  /*1850*/  FFMA R5, R3, R8, -0.0013887860113754868507 ;  /* 0xbab607ed03057423 */ /* 0x000fe20000000008 */
[----:B------:R-:W-:Y:S01]  /*1860*/  ISETP.NE.U32.AND P1, PT, R17, 0x1, PT ;  /* 0x000000011100780c */ /* 0x000fe20003f25070 */
[----:B------:R-:W-:Y:S01]  /*1870*/  IMAD.MOV.U32 R17, RZ, RZ, 0x3effffff ;  /* 0x3effffffff117424 */ /* 0x000fe200078e00ff */
[----:B------:R-:W-:Y:S01]  /*1880*/  LOP3.LUT P2, RZ, R4, 0x2, RZ, 0xc0, !PT ;  /* 0x0000000204ff7812 */ /* 0x000fe2000784c0ff */
[----:B------:R-:W1:Y:S01]  /*1890*/  LDCU UR9, c[0x0][0x3bc] ;  /* 0x00007780ff0977ac */ /* 0x000e620008000800 */
[----:B------:R-:W-:-:S02]  /*18a0*/  FSEL R8, R5, -0.00019574658654164522886, !P1 ;  /* 0xb94d415305087808 */ /* 0x000fc40004800000 */
[----:B------:R-:W-:Y:S01]  /*18b0*/  FSEL R18, R18, 0.0083327032625675201416, !P1 ;  /* 0x3c0885e412127808 */ /* 0x000fe20004800000 */
[----:B------:R-:W2:Y:S01]  /*18c0*/  LDCU UR10, c[0x0][0x388] ;  /* 0x00007100ff0a77ac */ /* 0x000ea20008000800 */
[----:B------:R-:W-:Y:S02]  /*18d0*/  FSEL R2, R2, 1, P1 ;  /* 0x3f80000002027808 */ /* 0x000fe40000800000 */
[----:B------:R-:W-:Y:S01]  /*18e0*/  FSEL R17, -R17, -0.16666662693023681641, !P1 ;  /* 0xbe2aaaa811117808 */ /* 0x000fe20004800100 */
[C---:B------:R-:W-:Y:S01]  /*18f0*/  FFMA R8, R3.reuse, R8, R18 ;  /* 0x0000000803087223 */ /* 0x040fe20000000012 */
[----:B------:R-:W-:Y:S01]  /*1900*/  UIADD3 UR4, UPT, UPT, UR4, 0x1, URZ ;  /* 0x0000000104047890 */ /* 0x000fe2000fffe0ff */
[C---:B------:R-:W-:Y:S02]  /*1910*/  FFMA R5, R3.reuse, R2, RZ ;  /* 0x0000000203057223 */ /* 0x040fe400000000ff */
[----:B------:R-:W-:Y:S01]  /*1920*/  FFMA R8, R3, R8, R17 ;  /* 0x0000000803087223 */ /* 0x000fe20000000011 */
[----:B------:R-:W-:-:S03]  /*1930*/  MOV R17, 0x3e055027 ;  /* 0x3e05502700117802 */ /* 0x000fc60000000f00 */
[----:B------:R-:W-:-:S04]  /*1940*/  FFMA R2, R5, R8, R2 ;  /* 0x0000000805027223 */ /* 0x000fc80000000002 */
[----:B------:R-:W-:Y:S01]  /*1950*/  @P2 FADD R2, RZ, -R2 ;  /* 0x80000002ff022221 */ /* 0x000fe20000000000 */
[----:B--2---:R-:W-:-:S04]  /*1960*/  UISETP.NE.AND UP0, UPT, UR4, UR10, UPT ;  /* 0x0000000a0400728c */ /* 0x004fc8000bf05270 */
[----:B------:R-:W-:-:S13]  /*1970*/  FSETP.GEU.AND P1, PT, R2, 1.175494350822287508e-38, PT ;  /* 0x008000000200780b */ /* 0x000fda0003f2e000 */
[----:B------:R-:W-:-:S05]  /*1980*/  @!P1 FMUL R2, R2, 8388608 ;  /* 0x4b00000002029820 */ /* 0x000fca0000400000 */
[----:B------:R-:W-:-:S04]  /*1990*/  IADD3 R3, PT, PT, R2, -0x3f2aaaab, RZ ;  /* 0xc0d5555502037810 */ /* 0x000fc80007ffe0ff */
[----:B------:R-:W-:-:S04]  /*19a0*/  LOP3.LUT R5, R3, 0xff800000, RZ, 0xc0, !PT ;  /* 0xff80000003057812 */ /* 0x000fc800078ec0ff */
[-C--:B------:R-:W-:Y:S02]  /*19b0*/  IADD3 R3, PT, PT, R2, -R5.reuse, RZ ;  /* 0x8000000502037210 */ /* 0x080fe40007ffe0ff */
[----:B------:R-:W-:Y:S02]  /*19c0*/  I2FP.F32.S32 R4, R5 ;  /* 0x0000000500047245 */ /* 0x000fe40000201400 */
[----:B------:R-:W-:Y:S01]  /*19d0*/  MOV R5, 0x7f800000 ;  /* 0x7f80000000057802 */ /* 0x000fe20000000f00 */
        /* <DEDUP_REMOVED lines=8> */
[----:B------:R-:W-:Y:S01]  /*1a60*/  FFMA R17, R8, R3, -0.5 ;  /* 0xbf00000008117423 */ /* 0x000fe20000000003 */
        /* <DEDUP_REMOVED lines=9> */
[----:B------:R-:W-:-:S05]  /*1b00*/  FSEL R3, R3, -INF , P1 ;  /* 0xff80000003037808 */ /* 0x000fca0000800000 */
[----:B0-----:R-:W-:-:S04]  /*1b10*/  FADD R3, R3, UR5 ;  /* 0x0000000503037e21 */ /* 0x001fc80008000000 */
[----:B-1----:R-:W-:-:S04]  /*1b20*/  FADD R3, R3, UR9 ;  /* 0x0000000903037e21 */ /* 0x002fc80008000000 */
[----:B------:R-:W-:-:S04]  /*1b30*/  FADD R3, R3, R0 ;  /* 0x0000000003037221 */ /* 0x000fc80000000000 */
[----:B------:R-:W-:-:S04]  /*1b40*/  FADD R0, R10, R3 ;  /* 0x000000030a007221 */ /* 0x000fc80000000000 */
[----:B------:R-:W-:Y:S01]  /*1b50*/  FADD R0, R11, R0 ;  /* 0x000000000b007221 */ /* 0x000fe20000000000 */
[----:B------:R-:W-:Y:S06]  /*1b60*/  BRA.U UP0, `(.L_x_9) ;  /* 0xfffffff900747547 */ /* 0x000fec000b83ffff */
[----:B------:R-:W-:Y:S05]  /*1b70*/  BRA `(.L_x_3) ;  /* 0x0000000400947947 */ /* 0x000fea0003800000 */
.L_x_6:
[----:B------:R-:W-:Y:S01]  /*1b80*/  FSETP.GE.AND P1, PT, |R13|, 105615, PT ;  /* 0x47ce47800d00780b */ /* 0x000fe20003f26200 */
[----:B------:R-:W-:-:S03]  /*1b90*/  UMOV UR4, URZ ;  /* 0x000000ff00047c82 */ /* 0x000fc60008000000 */
[----:B------:R-:W-:Y:S02]  /*1ba0*/  FSETP.EQ.OR P0, PT, |R13|, +INF , !P1 ;  /* 0x7f8000000d00780b */ /* 0x000fe40004f02600 */
[----:B------:R-:W-:Y:S02]  /*1bb0*/  FSEL R15, R3, R4, !P1 ;  /* 0x00000004030f7208 */ /* 0x000fe40004800000 */
[----:B------:R-:W-:-:S09]  /*1bc0*/  SEL R18, R16, RZ, !P1 ;  /* 0x000000ff10127207 */ /* 0x000fd20004800000 */
.L_x_12:
[----:B------:R-:W-:Y:S01]  /*1bd0*/  IMAD.MOV.U32 R4, RZ, RZ, R18 ;  /* 0x000000ffff047224 */ /* 0x000fe200078e0012 */
[----:B------:R-:W-:Y:S01]  /*1be0*/  MOV R2, R15 ;  /* 0x0000000f00027202 */ /* 0x000fe20000000f00 */
[----:B------:R-:W-:Y:S06]  /*1bf0*/  @P0 BRA `(.L_x_10) ;  /* 0x0000000000980947 */ /* 0x000fec0003800000 */
[----:B------:R-:W-:Y:S01]  /*1c00*/  HFMA2 R14, -RZ, RZ, 0, 0 ;  /* 0x00000000ff0e7431 */ /* 0x000fe200000001ff */
[----:B------:R-:W-:Y:S01]  /*1c10*/  MOV R17, RZ ;  /* 0x000000ff00117202 */ /* 0x000fe20000000f00 */
[----:B------:R-:W0:Y:S01]  /*1c20*/  LDCU.64 UR10, c[0x4][0x10] ;  /* 0x01000200ff0a77ac */ /* 0x000e220008000a00 */
[----:B------:R-:W-:Y:S01]  /*1c30*/  MOV R2, R1 ;  /* 0x0000000100027202 */ /* 0x000fe20000000f00 */
[----:B------:R-:W-:-:S06]  /*1c40*/  UMOV UR5, URZ ;  /* 0x000000ff00057c82 */ /* 0x000fcc0008000000 */
.L_x_11:
[----:B0-----:R-:W-:Y:S01]  /*1c50*/  IMAD.U32 R8, RZ, RZ, UR10 ;  /* 0x0000000aff087e24 */ /* 0x001fe2000f8e00ff */
[----:B------:R-:W-:-:S05]  /*1c60*/  MOV R9, UR11 ;  /* 0x0000000b00097c02 */ /* 0x000fca0008000f00 */
[----:B------:R-:W2:Y:S01]  /*1c70*/  LDG.E.CONSTANT R4, desc[UR6][R8.64] ;  /* 0x0000000608047981 */ /* 0x000ea2000c1e9900 */
[----:B------:R-:W-:Y:S02]  /*1c80*/  UIADD3 UR10, UP0, UPT, UR10, 0x4, URZ ;  /* 0x000000040a0a7890 */ /* 0x000fe4000ff1e0ff */
[----:B------:R-:W-:Y:S02]  /*1c90*/  UIADD3 UR5, UPT, UPT, UR5, 0x1, URZ ;  /* 0x0000000105057890 */ /* 0x000fe4000fffe0ff */
[----:B------:R-:W-:Y:S02]  /*1ca0*/  UIADD3.X UR11, UPT, UPT, URZ, UR11, URZ, UP0, !UPT ;  /* 0x0000000bff0b7290 */ /* 0x000fe400087fe4ff */
[----:B------:R-:W-:Y:S01]  /*1cb0*/  UISETP.NE.AND UP0, UPT, UR5, 0x6, UPT ;  /* 0x000000060500788c */ /* 0x000fe2000bf05270 */
[----:B--2---:R-:W-:-:S03]  /*1cc0*/  IMAD.WIDE.U32 R4, R4, R7, RZ ;  /* 0x0000000704047225 */ /* 0x004fc600078e00ff */
[----:B------:R-:W-:-:S04]  /*1cd0*/  IADD3 R3, P1, PT, R4, R14, RZ ;  /* 0x0000000e04037210 */ /* 0x000fc80007f3e0ff */
[----:B------:R-:W-:Y:S01]  /*1ce0*/  IADD3.X R14, PT, PT, R5, R17, RZ, P1, !PT ;  /* 0x00000011050e7210 */ /* 0x000fe20000ffe4ff */
[----:B------:R0:W-:Y:S02]  /*1cf0*/  STL [R2], R3 ;  /* 0x0000000302007387 */ /* 0x0001e40000100800 */
[----:B0-----:R-:W-:Y:S01]  /*1d00*/  IADD3 R2, PT, PT, R2, 0x4, RZ ;  /* 0x0000000402027810 */ /* 0x001fe20007ffe0ff */
[----:B------:R-:W-:Y:S06]  /*1d10*/  BRA.U UP0, `(.L_x_11) ;  /* 0xfffffffd00cc7547 */ /* 0x000fec000b83ffff */
[----:B------:R0:W-:Y:S04]  /*1d20*/  STL [R1+0x18], R14 ;  /* 0x0000180e01007387 */ /* 0x0001e80000100800 */
[----:B------:R-:W2:Y:S04]  /*1d30*/  LDL R2, [R12+0x14] ;  /* 0x000014000c027983 */ /* 0x000ea80000100800 */
[----:B------:R-:W2:Y:S01]  /*1d40*/  LDL R3, [R12+0x18] ;  /* 0x000018000c037983 */ /* 0x000ea20000100800 */
[----:B------:R-:W-:Y:S01]  /*1d50*/  UMOV UR10, 0x54442d19 ;  /* 0x54442d19000a7882 */ /* 0x000fe20000000000 */
[----:B------:R-:W-:Y:S01]  /*1d60*/  UMOV UR11, 0x3bf921fb ;  /* 0x3bf921fb000b7882 */ /* 0x000fe20000000000 */
[----:B------:R-:W-:-:S02]  /*1d70*/  ISETP.GE.AND P2, PT, R13, RZ, PT ;  /* 0x000000ff0d00720c */ /* 0x000fc40003f46270 */
[C-C-:B--2---:R-:W-:Y:S02]  /*1d80*/  SHF.L.W.U32.HI R4, R2.reuse, 0x2, R3.reuse ;  /* 0x0000000202047819 */ /* 0x144fe40000010e03 */
[----:B------:R-:W-:Y:S02]  /*1d90*/  SHF.L.U32 R2, R2, 0x2, RZ ;  /* 0x0000000202027819 */ /* 0x000fe400000006ff */
[----:B------:R-:W-:Y:S02]  /*1da0*/  SHF.R.S32.HI R5, RZ, 0x1f, R4 ;  /* 0x0000001fff057819 */ /* 0x000fe40000011404 */
[----:B------:R-:W-:Y:S02]  /*1db0*/  SHF.R.U32.HI R3, RZ, 0x1e, R3 ;  /* 0x0000001eff037819 */ /* 0x000fe40000011603 */
[C---:B------:R-:W-:Y:S02]  /*1dc0*/  LOP3.LUT R16, R5.reuse, R2, RZ, 0x3c, !PT ;  /* 0x0000000205107212 */ /* 0x040fe400078e3cff */
[----:B------:R-:W-:-:S02]  /*1dd0*/  LOP3.LUT R17, R5, R4, RZ, 0x3c, !PT ;  /* 0x0000000405117212 */ /* 0x000fc400078e3cff */
[C---:B------:R-:W-:Y:S02]  /*1de0*/  LOP3.LUT R2, R4.reuse, R13, RZ, 0x3c, !PT ;  /* 0x0000000d04027212 */ /* 0x040fe400078e3cff */
[----:B------:R-:W1:Y:S01]  /*1df0*/  I2F.F64.S64 R8, R16 ;  /* 0x0000001000087312 */ /* 0x000e620000301c00 */
[----:B------:R-:W-:Y:S02]  /*1e00*/  LEA.HI R4, R4, R3, RZ, 0x1 ;  /* 0x0000000304047211 */ /* 0x000fe400078f08ff */
[----:B------:R-:W-:-:S03]  /*1e10*/  ISETP.GE.AND P1, PT, R2, RZ, PT ;  /* 0x000000ff0200720c */ /* 0x000fc60003f26270 */
[----:B------:R-:W-:Y:S01]  /*1e20*/  @!P2 IMAD.MOV R4, RZ, RZ, -R4 ;  /* 0x000000ffff04a224 */ /* 0x000fe200078e0a04 */
[----:B-1----:R-:W-:-:S10]  /*1e30*/  DMUL R8, R8, UR10 ;  /* 0x0000000a08087c28 */ /* 0x002fd40008000000 */
[----:B------:R-:W1:Y:S02]  /*1e40*/  F2F.F32.F64 R8, R8 ;  /* 0x0000000800087310 */ /* 0x000e640000301000 */
[----:B01----:R-:W-:-:S07]  /*1e50*/  FSEL R2, -R8, R8, !P1 ;  /* 0x0000000808027208 */ /* 0x003fce0004800100 */
.L_x_10:
[----:B------:R-:W-:Y:S01]  /*1e60*/  MOV R8, 0x37cbac00 ;  /* 0x37cbac0000087802 */ /* 0x000fe20000000f00 */
[----:B------:R-:W-:Y:S01]  /*1e70*/  FMUL R3, R2, R2 ;  /* 0x0000000202037220 */ /* 0x000fe20000400000 */
[----:B------:R-:W-:Y:S01]  /*1e80*/  LOP3.LUT R9, R4, 0x1, RZ, 0xc0, !PT ;  /* 0x0000000104097812 */ /* 0x000fe200078ec0ff */
[----:B------:R-:W0:Y:S01]  /*1e90*/  LDCU UR5, c[0x0][0x3c0] ;  /* 0x00007800ff0577ac */ /* 0x000e220008000800 */
[----:B------:R-:W-:Y:S01]  /*1ea0*/  MOV R14, 0x3d2aaabb ;  /* 0x3d2aaabb000e7802 */ /* 0x000fe20000000f00 */
[----:B------:R-:W-:Y:S01]  /*1eb0*/  FFMA R5, R3, R8, -0.0013887860113754868507 ;  /* 0xbab607ed03057423 */ /* 0x000fe20000000008 */
[----:B------:R-:W-:Y:S01]  /*1ec0*/  ISETP.NE.U32.AND P1, PT, R9, 0x1, PT ;  /* 0x000000010900780c */ /* 0x000fe20003f25070 */
[----:B------:R-:W1:Y:S01]  /*1ed0*/  LDCU UR9, c[0x0][0x3bc] ;  /* 0x00007780ff0977ac */ /* 0x000e620008000800 */
[----:B------:R-:W-:Y:S02]  /*1ee0*/  MOV R9, 0x3effffff ;  /* 0x3effffff00097802 */ /* 0x000fe40000000f00 */
[----:B------:R-:W-:Y:S01]  /*1ef0*/  FSEL R8, R5, -0.00019574658654164522886, !P1 ;  /* 0xb94d415305087808 */ /* 0x000fe20004800000 */
[----:B------:R-:W2:Y:S01]  /*1f00*/  LDCU UR10, c[0x0][0x388] ;  /* 0x00007100ff0a77ac */ /* 0x000ea20008000800 */
[----:B------:R-:W-:-:S02]  /*1f10*/  FSEL R14, R14, 0.0083327032625675201416, !P1 ;  /* 0x3c0885e40e0e7808 */ /* 0x000fc40004800000 */
[----:B------:R-:W-:Y:S01]  /*1f20*/  LOP3.LUT P2, RZ, R4, 0x2, RZ, 0xc0, !PT ;  /* 0x0000000204ff7812 */ /* 0x000fe2000784c0ff */
[----:B------:R-:W-:Y:S01]  /*1f30*/  UIADD3 UR4, UPT, UPT, UR4, 0x1, URZ ;  /* 0x0000000104047890 */ /* 0x000fe2000fffe0ff */
[----:B------:R-:W-:Y:S01]  /*1f40*/  FSEL R2, R2, 1, P1 ;  /* 0x3f80000002027808 */ /* 0x000fe20000800000 */
[----:B------:R-:W-:Y:S01]  /*1f50*/  FFMA R8, R3, R8, R14 ;  /* 0x0000000803087223 */ /* 0x000fe2000000000e */
[----:B------:R-:W-:-:S03]  /*1f60*/  FSEL R9, -R9, -0.16666662693023681641, !P1 ;  /* 0xbe2aaaa809097808 */ /* 0x000fc60004800100 */
[C---:B------:R-:W-:Y:S02]  /*1f70*/  FFMA R5, R3.reuse, R2, RZ ;  /* 0x0000000203057223 */ /* 0x040fe400000000ff */
[----:B------:R-:W-:Y:S01]  /*1f80*/  FFMA R8, R3, R8, R9 ;  /* 0x0000000803087223 */ /* 0x000fe20000000009 */
[----:B------:R-:W-:-:S03]  /*1f90*/  MOV R9, 0x3e055027 ;  /* 0x3e05502700097802 */ /* 0x000fc60000000f00 */
[----:B------:R-:W-:Y:S01]  /*1fa0*/  FFMA R2, R5, R8, R2 ;  /* 0x0000000805027223 */ /* 0x000fe20000000002 */
[----:B--2---:R-:W-:-:S03]  /*1fb0*/  UISETP.NE.AND UP0, UPT, UR4, UR10, UPT ;  /* 0x0000000a0400728c */ /* 0x004fc6000bf05270 */
[----:B------:R-:W-:-:S05]  /*1fc0*/  @P2 FADD R2, RZ, -R2 ;  /* 0x80000002ff022221 */ /* 0x000fca0000000000 */
[----:B------:R-:W-:-:S13]  /*1fd0*/  FSETP.GEU.AND P1, PT, R2, 1.175494350822287508e-38, PT ;  /* 0x008000000200780b */ /* 0x000fda0003f2e000 */
[----:B------:R-:W-:-:S05]  /*1fe0*/  @!P1 FMUL R2, R2, 8388608 ;  /* 0x4b00000002029820 */ /* 0x000fca0000400000 */
[----:B------:R-:W-:-:S04]  /*1ff0*/  IADD3 R3, PT, PT, R2, -0x3f2aaaab, RZ ;  /* 0xc0d5555502037810 */ /* 0x000fc80007ffe0ff */
[----:B------:R-:W-:-:S04]  /*2000*/  LOP3.LUT R5, R3, 0xff800000, RZ, 0xc0, !PT ;  /* 0xff80000003057812 */ /* 0x000fc800078ec0ff */
[----:B------:R-:W-:Y:S01]  /*2010*/  I2FP.F32.S32 R4, R5 ;  /* 0x0000000500047245 */ /* 0x000fe20000201400 */
[----:B------:R-:W-:Y:S01]  /*2020*/  IMAD.IADD R3, R2, 0x1, -R5 ;  /* 0x0000000102037824 */ /* 0x000fe200078e0a05 */
[----:B------:R-:W-:-:S03]  /*2030*/  MOV R5, 0x7f800000 ;  /* 0x7f80000000057802 */ /* 0x000fc60000000f00 */
        /* <DEDUP_REMOVED lines=25> */
.L_x_3:
[----:B------:R-:W-:Y:S05]  /*21d0*/  BSYNC.RECONVERGENT B0 ;  /* 0x0000000000007941 */ /* 0x000fea0003800200 */
.L_x_2:
[----:B------:R-:W0:Y:S01]  /*21e0*/  F2F.F64.F32 R2, R0 ;  /* 0x0000000000027310 */ /* 0x000e220000201800 */
[----:B------:R-:W-:Y:S01]  /*21f0*/  MOV R8, 0x0 ;  /* 0x0000000000087802 */ /* 0x000fe20000000f00 */
[----:B------:R-:W1:Y:S01]  /*2200*/  LDCU.64 UR4, c[0x4][0x8] ;  /* 0x01000100ff0477ac */ /* 0x000e620008000a00 */
[----:B------:R-:W-:-:S04]  /*2210*/  IADD3 R6, P0, P1, R1, 0x20, R6 ;  /* 0x0000002001067810 */ /* 0x000fc8000791e006 */
[----:B------:R-:W2:Y:S01]  /*2220*/  LDC.64 R8, c[0x4][R8] ;  /* 0x0100000008087b82 */ /* 0x000ea20000000a00 */
[----:B------:R-:W-:Y:S01]  /*2230*/  IADD3.X R7, PT, PT, RZ, UR8, RZ, P0, P1 ;  /* 0x00000008ff077c10 */ /* 0x000fe200087e24ff */
[----:B0-----:R0:W-:Y:S01]  /*2240*/  STL.64 [R1+0x20], R2 ;  /* 0x0000200201007387 */ /* 0x0011e20000100a00 */
[----:B-1----:R-:W-:Y:S02]  /*2250*/  MOV R4, UR4 ;  /* 0x0000000400047c02 */ /* 0x002fe40008000f00 */
[----:B------:R-:W-:-:S07]  /*2260*/  MOV R5, UR5 ;  /* 0x0000000500057c02 */ /* 0x000fce0008000f00 */
[----:B------:R-:W-:-:S07]  /*2270*/  LEPC R20, `(.L_x_13) ;  /* 0x000000001014794e */ /* 0x000fce0000000000 */
[----:B0-2---:R-:W-:Y:S05]  /*2280*/  CALL.ABS.NOINC R8 ;  /* 0x0000000008007343 */ /* 0x005fea0003c00000 */
.L_x_13:
[----:B------:R-:W-:Y:S05]  /*2290*/  EXIT ;  /* 0x000000000000794d */ /* 0x000fea0003800000 */
.L_x_14:
[----:B------:R-:W-:-:S00]  /*22a0*/  BRA `(.L_x_14) ;  /* 0xfffffffc00fc7947 */ /* 0x000fc0000383ffff */
[----:B------:R-:W-:-:S00]  /*22b0*/  NOP ;  /* 0x0000000000007918 */ /* 0x000fc00000000000 */
        /* <DEDUP_REMOVED lines=12> */
.L_x_15:


//--------------------- .nv.global.init           --------------------------
	.section	.nv.global.init,"aw",@progbits
	.align	4
.nv.global.init:
	.type		__cudart_i2opi_f,@object
	.size		__cudart_i2opi_f,($str - __cudart_i2opi_f)
__cudart_i2opi_f:
        /*0000*/ 	.byte	0x41, 0x90, 0x43, 0x3c, 0x99, 0x95, 0x62, 0xdb, 0xc0, 0xdd, 0x34, 0xf5, 0xd1, 0x57, 0x27, 0xfc
        /*0010*/ 	.byte	0x29, 0x15, 0x44, 0x4e, 0x6e, 0x83, 0xf9, 0xa2
	.type		$str,@object
	.size		$str,(.L_0 - $str)
$str:
        /*0018*/ 	.byte	0x25, 0x2e, 0x31, 0x37, 0x67, 0x0a, 0x00
.L_0:


//--------------------- .nv.shared.reserved.0     --------------------------
	.section	.nv.shared.reserved.0,"aw",@nobits
	.weak		__nv_reservedSMEM_offset_0_alias
	.size		__nv_reservedSMEM_offset_0_alias, 0, 64
	.other		__nv_reservedSMEM_offset_0_alias,@"STO_CUDA_RESERVED_SHARED STV_DEFAULT"
__nv_reservedSMEM_offset_0_alias:
	.zero		0
	.zero		64


//--------------------- .nv.constant0._Z7computefiifffffffffffffffffff --------------------------
	.section	.nv.constant0._Z7computefiifffffffffffffffffff,"a",@progbits
	.sectionflags	@""
	.align	4
.nv.constant0._Z7computefiifffffffffffffffffff:
	.zero		984


//--------------------- SYMBOLS --------------------------

	.type		.nv.reservedSmem.offset0,@object
	.size		.nv.reservedSmem.offset0,0x4
	.type		vprintf,@function
